// auto-generated by cutlass_sweep.gemm — config: {"arch": "sm_90", "cluster_m": 1, "cluster_n": 1, "dtype": "tf32", "dtype_b": "tf32", "layout": "nt", "stages": 3, "tile_k": 128, "tile_m": 64, "tile_n": 128}
#include "cutlass/cutlass.h"
#include "cutlass/gemm/collective/collective_builder.hpp"
#include "cutlass/gemm/device/gemm_universal_adapter.h"
#include "cutlass/gemm/kernel/gemm_universal.hpp"
#include "cutlass/epilogue/collective/collective_builder.hpp"

using ElemA = cutlass::tfloat32_t;
using ElemB = cutlass::tfloat32_t;
using ElemCD = cutlass::tfloat32_t;
using Acc  = float;
using TileShape    = cute::Shape<cute::_64, cute::_128, cute::_128>;
using ClusterShape = cute::Shape<cute::_1, cute::_1, cute::_1>;

using CollectiveEpilogue = typename cutlass::epilogue::collective::CollectiveBuilder<
    cutlass::arch::Sm90, cutlass::arch::OpClassTensorOp,
    TileShape, ClusterShape,
    cutlass::epilogue::collective::EpilogueTileAuto,
    Acc, Acc,
    ElemCD, cutlass::layout::RowMajor, 128 / cutlass::sizeof_bits<ElemCD>::value,
    ElemCD, cutlass::layout::RowMajor, 128 / cutlass::sizeof_bits<ElemCD>::value,
    cutlass::epilogue::collective::EpilogueScheduleAuto
  >::CollectiveOp;

using CollectiveMainloop = typename cutlass::gemm::collective::CollectiveBuilder<
    cutlass::arch::Sm90, cutlass::arch::OpClassTensorOp,
    ElemA, cutlass::layout::RowMajor, 128 / cutlass::sizeof_bits<ElemA>::value,
    ElemB, cutlass::layout::ColumnMajor, 128 / cutlass::sizeof_bits<ElemB>::value,
    Acc,
    TileShape, ClusterShape,
    cutlass::gemm::collective::StageCount<3>,
    cutlass::gemm::collective::KernelScheduleAuto
  >::CollectiveOp;

using GemmKernel = cutlass::gemm::kernel::GemmUniversal<
    cute::Shape<int,int,int,int>,
    CollectiveMainloop,
    CollectiveEpilogue
>;
using Gemm = cutlass::gemm::device::GemmUniversalAdapter<GemmKernel>;

// Force the device kernel symbol into the cubin without needing a host main.
auto* _anchor = &cutlass::device_kernel<GemmKernel>;


// ===== COMPILED SASS (sm_90a) =====

	.target	sm_90a

	.elftype	@"ET_EXEC"


//--------------------- .note.nv.tkinfo           --------------------------
	.section	.note.nv.tkinfo,"",@"SHT_NOTE"
	.sectionflags	@"SHF_NOTE_NV_TKINFO"
	.tkinfo
        /*0018*/ 	.word	0x00000002
        /*0030*/ 	.string	""
        /*0030*/ 	.string	"ptxas"
        /*0030*/ 	.string	"Cuda compilation tools, release 13.0, V13.0.88"
        /*0030*/ 	.string	"Build cuda_13.0.r13.0/compiler.36424714_0"
        /*0030*/ 	.string	"-arch sm_90a -m 64 "



//--------------------- .note.nv.cuinfo           --------------------------
	.section	.note.nv.cuinfo,"",@"SHT_NOTE"
	.sectionflags	@"SHF_NOTE_NV_CUINFO"
        /*0018*/ 	.short	0x0002
        /*001a*/ 	.short	0x005a
        /*001c*/ 	.short	0x0082
	.zero		2


//--------------------- .nv.info                  --------------------------
	.section	.nv.info,"",@"SHT_CUDA_INFO"
	.align	4


	//----- nvinfo : EIATTR_REGCOUNT
	.align		4
        /*0000*/ 	.byte	0x04, 0x2f
        /*0002*/ 	.short	(.L_15 - .L_14)
	.align		4
.L_14:
        /*0004*/ 	.word	index@(_ZN7cutlass13device_kernelINS_4gemm6kernel13GemmUniversalIN4cute5tupleIJiiiiEEENS1_10collective13CollectiveMmaINS1_34MainloopSm90TmaGmmaWarpSpecializedILi3ENS5_IJNS4_1CILi1EEESB_SB_EEENS1_32KernelTmaWarpSpecializedPingpongEEENS5_IJNSA_ILi64EEENSA_ILi128EEESG_EEENS_10tfloat32_tENS5_IJlSB_lEEESI_SJ_NS4_8TiledMMAINS4_8MMA_AtomIJNS4_4SM904GMMA30MMA_64x128x8_F32TF32TF32_SS_TNILNSN_7ScaleInE1ELSP_1EEEEEENS4_6LayoutISC_NS5_IJNSA_ILi0EEEST_ST_EEEEENS5_IJNS4_10UnderscoreESW_SW_EEEEENS4_13SM90_TMA_LOADENS4_14ComposedLayoutINS4_7SwizzleILi3ELi4ELi3EEENS4_18smem_ptr_flag_bitsILi32EEENSS_INS5_IJNSA_ILi8EEENSA_ILi32EEEEEENS5_IJS16_SB_EEEEEEEvNS4_8identityESZ_S1A_vS1B_EENS_8epilogue10collective6detail29Sm90TmaWarpSpecializedAdapterINS1E_15DefaultEpilogueISI_SJ_SJ_NS1D_6thread17LinearCombinationISI_Li1EffLNS1I_9ScaleType4KindE0ELNS_15FloatRoundStyleE2ESI_EENS1_15EpilogueDefaultEEEEEvvEEEEvNT_6ParamsE)
        /*0008*/ 	.word	0x000000a8


	//----- nvinfo : EIATTR_FRAME_SIZE
	.align		4
.L_15:
        /*000c*/ 	.byte	0x04, 0x11
        /*000e*/ 	.short	(.L_17 - .L_16)
	.align		4
.L_16:
        /*0010*/ 	.word	index@(_ZN7cutlass13device_kernelINS_4gemm6kernel13GemmUniversalIN4cute5tupleIJiiiiEEENS1_10collective13CollectiveMmaINS1_34MainloopSm90TmaGmmaWarpSpecializedILi3ENS5_IJNS4_1CILi1EEESB_SB_EEENS1_32KernelTmaWarpSpecializedPingpongEEENS5_IJNSA_ILi64EEENSA_ILi128EEESG_EEENS_10tfloat32_tENS5_IJlSB_lEEESI_SJ_NS4_8TiledMMAINS4_8MMA_AtomIJNS4_4SM904GMMA30MMA_64x128x8_F32TF32TF32_SS_TNILNSN_7ScaleInE1ELSP_1EEEEEENS4_6LayoutISC_NS5_IJNSA_ILi0EEEST_ST_EEEEENS5_IJNS4_10UnderscoreESW_SW_EEEEENS4_13SM90_TMA_LOADENS4_14ComposedLayoutINS4_7SwizzleILi3ELi4ELi3EEENS4_18smem_ptr_flag_bitsILi32EEENSS_INS5_IJNSA_ILi8EEENSA_ILi32EEEEEENS5_IJS16_SB_EEEEEEEvNS4_8identityESZ_S1A_vS1B_EENS_8epilogue10collective6detail29Sm90TmaWarpSpecializedAdapterINS1E_15DefaultEpilogueISI_SJ_SJ_NS1D_6thread17LinearCombinationISI_Li1EffLNS1I_9ScaleType4KindE0ELNS_15FloatRoundStyleE2ESI_EENS1_15EpilogueDefaultEEEEEvvEEEEvNT_6ParamsE)
        /*0014*/ 	.word	0x00000008


	//----- nvinfo : EIATTR_MIN_STACK_SIZE
	.align		4
.L_17:
        /*0018*/ 	.byte	0x04, 0x12
        /*001a*/ 	.short	(.L_19 - .L_18)
	.align		4
.L_18:
        /*001c*/ 	.word	index@(_ZN7cutlass13device_kernelINS_4gemm6kernel13GemmUniversalIN4cute5tupleIJiiiiEEENS1_10collective13CollectiveMmaINS1_34MainloopSm90TmaGmmaWarpSpecializedILi3ENS5_IJNS4_1CILi1EEESB_SB_EEENS1_32KernelTmaWarpSpecializedPingpongEEENS5_IJNSA_ILi64EEENSA_ILi128EEESG_EEENS_10tfloat32_tENS5_IJlSB_lEEESI_SJ_NS4_8TiledMMAINS4_8MMA_AtomIJNS4_4SM904GMMA30MMA_64x128x8_F32TF32TF32_SS_TNILNSN_7ScaleInE1ELSP_1EEEEEENS4_6LayoutISC_NS5_IJNSA_ILi0EEEST_ST_EEEEENS5_IJNS4_10UnderscoreESW_SW_EEEEENS4_13SM90_TMA_LOADENS4_14ComposedLayoutINS4_7SwizzleILi3ELi4ELi3EEENS4_18smem_ptr_flag_bitsILi32EEENSS_INS5_IJNSA_ILi8EEENSA_ILi32EEEEEENS5_IJS16_SB_EEEEEEEvNS4_8identityESZ_S1A_vS1B_EENS_8epilogue10collective6detail29Sm90TmaWarpSpecializedAdapterINS1E_15DefaultEpilogueISI_SJ_SJ_NS1D_6thread17LinearCombinationISI_Li1EffLNS1I_9ScaleType4KindE0ELNS_15FloatRoundStyleE2ESI_EENS1_15EpilogueDefaultEEEEEvvEEEEvNT_6ParamsE)
        /*0020*/ 	.word	0x00000008
.L_19:


//--------------------- .nv.compat                --------------------------
	.section	.nv.compat,"",@"SHT_CUDA_COMPAT_INFO"
	.align	4
        /*0000*/ 	.byte	0x02, 0x09, 0x01, 0x00, 0x02, 0x02, 0x04, 0x00, 0x02, 0x05, 0x05, 0x00, 0x03, 0x07, 0x01, 0x01
        /*0010*/ 	.byte	0x02, 0x03, 0x01, 0x00, 0x02, 0x06, 0x01, 0x00, 0x04, 0x0b, 0x08, 0x00, 0x00, 0x00, 0x00, 0x00
        /*0020*/ 	.byte	0x00, 0x00, 0x00, 0x00


//--------------------- .nv.info._ZN7cutlass13device_kernelINS_4gemm6kernel13GemmUniversalIN4cute5tupleIJiiiiEEENS1_10collective13CollectiveMmaINS1_34MainloopSm90TmaGmmaWarpSpecializedILi3ENS5_IJNS4_1CILi1EEESB_SB_EEENS1_32KernelTmaWarpSpecializedPingpongEEENS5_IJNSA_ILi64EEENSA_ILi128EEESG_EEENS_10tfloat32_tENS5_IJlSB_lEEESI_SJ_NS4_8TiledMMAINS4_8MMA_AtomIJNS4_4SM904GMMA30MMA_64x128x8_F32TF32TF32_SS_TNILNSN_7ScaleInE1ELSP_1EEEEEENS4_6LayoutISC_NS5_IJNSA_ILi0EEEST_ST_EEEEENS5_IJNS4_10UnderscoreESW_SW_EEEEENS4_13SM90_TMA_LOADENS4_14ComposedLayoutINS4_7SwizzleILi3ELi4ELi3EEENS4_18smem_ptr_flag_bitsILi32EEENSS_INS5_IJNSA_ILi8EEENSA_ILi32EEEEEENS5_IJS16_SB_EEEEEEEvNS4_8identityESZ_S1A_vS1B_EENS_8epilogue10collective6detail29Sm90TmaWarpSpecializedAdapterINS1E_15DefaultEpilogueISI_SJ_SJ_NS1D_6thread17LinearCombinationISI_Li1EffLNS1I_9ScaleType4KindE0ELNS_15FloatRoundStyleE2ESI_EENS1_15EpilogueDefaultEEEEEvvEEEEvNT_6ParamsE --------------------------
	.section	.nv.info._ZN7cutlass13device_kernelINS_4gemm6kernel13GemmUniversalIN4cute5tupleIJiiiiEEENS1_10collective13CollectiveMmaINS1_34MainloopSm90TmaGmmaWarpSpecializedILi3ENS5_IJNS4_1CILi1EEESB_SB_EEENS1_32KernelTmaWarpSpecializedPingpongEEENS5_IJNSA_ILi64EEENSA_ILi128EEESG_EEENS_10tfloat32_tENS5_IJlSB_lEEESI_SJ_NS4_8TiledMMAINS4_8MMA_AtomIJNS4_4SM904GMMA30MMA_64x128x8_F32TF32TF32_SS_TNILNSN_7ScaleInE1ELSP_1EEEEEENS4_6LayoutISC_NS5_IJNSA_ILi0EEEST_ST_EEEEENS5_IJNS4_10UnderscoreESW_SW_EEEEENS4_13SM90_TMA_LOADENS4_14ComposedLayoutINS4_7SwizzleILi3ELi4ELi3EEENS4_18smem_ptr_flag_bitsILi32EEENSS_INS5_IJNSA_ILi8EEENSA_ILi32EEEEEENS5_IJS16_SB_EEEEEEEvNS4_8identityESZ_S1A_vS1B_EENS_8epilogue10collective6detail29Sm90TmaWarpSpecializedAdapterINS1E_15DefaultEpilogueISI_SJ_SJ_NS1D_6thread17LinearCombinationISI_Li1EffLNS1I_9ScaleType4KindE0ELNS_15FloatRoundStyleE2ESI_EENS1_15EpilogueDefaultEEEEEvvEEEEvNT_6ParamsE,"",@"SHT_CUDA_INFO"
	.sectionflags	@""
	.align	4


	//----- nvinfo : EIATTR_CUDA_API_VERSION
	.align		4
        /*0000*/ 	.byte	0x04, 0x37
        /*0002*/ 	.short	(.L_21 - .L_20)
.L_20:
        /*0004*/ 	.word	0x00000082


	//----- nvinfo : EIATTR_KPARAM_INFO
	.align		4
.L_21:
        /*0008*/ 	.byte	0x04, 0x17
        /*000a*/ 	.short	(.L_23 - .L_22)
.L_22:
        /*000c*/ 	.word	0x00000000
        /*0010*/ 	.short	0x0000
        /*0012*/ 	.short	0x0070
        /*0014*/ 	.byte	0x00, 0xf0, 0x01, 0x10


	//----- nvinfo : EIATTR_SPARSE_MMA_MASK
	.align		4
.L_23:
        /*0018*/ 	.byte	0x03, 0x50
        /*001a*/ 	.short	0x0000


	//----- nvinfo : EIATTR_MAXREG_COUNT
	.align		4
        /*001c*/ 	.byte	0x03, 0x1b
        /*001e*/ 	.short	0x00a8


	//----- nvinfo : EIATTR_NUM_BARRIERS
	.align		4
        /*0020*/ 	.byte	0x02, 0x4c
        /*0022*/ 	.byte	0x01
	.zero		1


	//----- nvinfo : EIATTR_EXTERNS
	.align		4
        /*0024*/ 	.byte	0x04, 0x0f
        /*0026*/ 	.short	(.L_25 - .L_24)


	//   ....[0]....
	.align		4
.L_24:
        /*0028*/ 	.word	index@(__assertfail)


	//----- nvinfo : EIATTR_ANNOTATIONS
	.align		4
.L_25:
        /*002c*/ 	.byte	0x04, 0x55
        /*002e*/ 	.short	(.L_27 - .L_26)


	//   ....[0]....
.L_26:
        /*0030*/ 	.word	0x00000001
        /*0034*/ 	.byte	0xb0, 0x0a, 0x00, 0x00, 0x01, 0x00, 0x00, 0x00, 0xd0, 0x11, 0x00, 0x00, 0x01, 0x00, 0x00, 0x00
        /*0044*/ 	.byte	0x10, 0x6b, 0x00, 0x00, 0x01, 0x00, 0x00, 0x00, 0x00, 0x79, 0x00, 0x00


	//----- nvinfo : EIATTR_MERCURY_ISA_VERSION
	.align		4
.L_27:
        /*0050*/ 	.byte	0x03, 0x5f
        /*0052*/ 	.short	0x0101


	//----- nvinfo : EIATTR_INT_WARP_WIDE_INSTR_OFFSETS
	.align		4
        /*0054*/ 	.byte	0x04, 0x31
        /*0056*/ 	.short	(.L_29 - .L_28)


	//   ....[0]....
.L_28:
        /*0058*/ 	.word	0x000003d0


	//   ....[1]....
        /*005c*/ 	.word	0x000003f0


	//   ....[2]....
        /*0060*/ 	.word	0x00000470


	//   ....[3]....
        /*0064*/ 	.word	0x00000480


	//   ....[4]....
        /*0068*/ 	.word	0x00000490


	//   ....[5]....
        /*006c*/ 	.word	0x000004b0


	//   ....[6]....
        /*0070*/ 	.word	0x00000540


	//   ....[7]....
        /*0074*/ 	.word	0x00000560


	//----- nvinfo : EIATTR_COOP_GROUP_MASK_REGIDS
	.align		4
.L_29:
        /*0078*/ 	.byte	0x04, 0x29
        /*007a*/ 	.short	(.L_31 - .L_30)


	//   ....[0]....
.L_30:
        /*007c*/ 	.word	0xffffffff


	//   ....[1]....
        /*0080*/ 	.word	0xffffffff


	//   ....[2]....
        /*0084*/ 	.word	0xffffffff


	//   ....[3]....
        /*0088*/ 	.word	0xffffffff


	//   ....[4]....
        /*008c*/ 	.word	0xffffffff


	//   ....[5]....
        /*0090*/ 	.word	0xffffffff


	//----- nvinfo : EIATTR_COOP_GROUP_INSTR_OFFSETS
	.align		4
.L_31:
        /*0094*/ 	.byte	0x04, 0x28
        /*0096*/ 	.short	(.L_33 - .L_32)


	//   ....[0]....
.L_32:
        /*0098*/ 	.word	0x00000070


	//   ....[1]....
        /*009c*/ 	.word	0x00000080


	//   ....[2]....
        /*00a0*/ 	.word	0x00000140


	//   ....[3]....
        /*00a4*/ 	.word	0x000002b0


	//   ....[4]....
        /*00a8*/ 	.word	0x000002f0


	//   ....[5]....
        /*00ac*/ 	.word	0x00000330


	//----- nvinfo : EIATTR_REG_RECONFIG
	.align		4
.L_33:
        /*00b0*/ 	.byte	0x01, 0x54
	.zero		2


	//----- nvinfo : EIATTR_SYSCALL_OFFSETS
	.align		4
        /*00b4*/ 	.byte	0x04, 0x46
        /*00b6*/ 	.short	(.L_35 - .L_34)


	//   ....[0]....
.L_34:
        /*00b8*/ 	.word	0x00001650


	//----- nvinfo : EIATTR_MBARRIER_INSTR_OFFSETS
	.align		4
.L_35:
        /*00bc*/ 	.byte	0x04, 0x39
        /*00be*/ 	.short	(.L_37 - .L_36)


	//   ....[0]....
.L_36:
        /*00c0*/ 	.word	0x00000240
        /*00c4*/ 	.word	0x000000ff
        /*00c8*/ 	.word	0x00000000
        /*00cc*/ 	.short	0x0100
        /*00ce*/ 	.byte	0x08
	.zero		1


	//   ....[1]....
        /*00d0*/ 	.word	0x00000250
        /*00d4*/ 	.word	0x000000ff
        /*00d8*/ 	.word	0x00000018
        /*00dc*/ 	.short	0x0100
        /*00de*/ 	.byte	0x08
	.zero		1


	//   ....[2]....
        /*00e0*/ 	.word	0x00000260
        /*00e4*/ 	.word	0x000000ff
        /*00e8*/ 	.word	0x00000008
        /*00ec*/ 	.short	0x0100
        /*00ee*/ 	.byte	0x08
	.zero		1


	//   ....[3]....
        /*00f0*/ 	.word	0x00000270
        /*00f4*/ 	.word	0x000000ff
        /*00f8*/ 	.word	0x00000020
        /*00fc*/ 	.short	0x0100
        /*00fe*/ 	.byte	0x08
	.zero		1


	//   ....[4]....
        /*0100*/ 	.word	0x00000280
        /*0104*/ 	.word	0x000000ff
        /*0108*/ 	.word	0x00000010
        /*010c*/ 	.short	0x0100
        /*010e*/ 	.byte	0x08
	.zero		1


	//   ....[5]....
        /*0110*/ 	.word	0x00000290
        /*0114*/ 	.word	0x000000ff
        /*0118*/ 	.word	0x00000028
        /*011c*/ 	.short	0x0100
        /*011e*/ 	.byte	0x08
	.zero		1


	//   ....[6]....
        /*0120*/ 	.word	0x000005a0
        /*0124*/ 	.word	0x000000ff
        /*0128*/ 	.word	0x00000060
        /*012c*/ 	.short	0x0100
        /*012e*/ 	.byte	0x08
	.zero		1


	//   ....[7]....
        /*0130*/ 	.word	0x00000610
        /*0134*/ 	.word	0x000000ff
        /*0138*/ 	.word	0x00000068
        /*013c*/ 	.short	0x0100
        /*013e*/ 	.byte	0x08
	.zero		1


	//   ....[8]....
        /*0140*/ 	.word	0x00000630
        /*0144*/ 	.word	0x000000ff
        /*0148*/ 	.word	0x00000040
        /*014c*/ 	.short	0x0100
        /*014e*/ 	.byte	0x09
	.zero		1


	//   ....[9]....
        /*0150*/ 	.word	0x00000640
        /*0154*/ 	.word	0x000000ff
        /*0158*/ 	.word	0x00000048
        /*015c*/ 	.short	0x0100
        /*015e*/ 	.byte	0x09
	.zero		1


	//   ....[10]....
        /*0160*/ 	.word	0x00000650
        /*0164*/ 	.word	0x000000ff
        /*0168*/ 	.word	0x00000050
        /*016c*/ 	.short	0x0100
        /*016e*/ 	.byte	0x09
	.zero		1


	//   ....[11]....
        /*0170*/ 	.word	0x00000660
        /*0174*/ 	.word	0x000000ff
        /*0178*/ 	.word	0x00000058
        /*017c*/ 	.short	0x0100
        /*017e*/ 	.byte	0x09
	.zero		1


	//   ....[12]....
        /*0180*/ 	.word	0x00001510
        /*0184*/ 	.word	0x000000ff
        /*0188*/ 	.word	0xfffffff8
        /*018c*/ 	.short	0x010a
        /*018e*/ 	.byte	0x2b
	.zero		1


	//   ....[13]....
        /*0190*/ 	.word	0x000016d0
        /*0194*/ 	.word	0x00000003
        /*0198*/ 	.word	0x00000000
        /*019c*/ 	.short	0x010a
        /*019e*/ 	.byte	0x3f
	.zero		1


	//   ....[14]....
        /*01a0*/ 	.word	0x00001730
        /*01a4*/ 	.word	0x00000003
        /*01a8*/ 	.word	0x00000000
        /*01ac*/ 	.short	0x010a
        /*01ae*/ 	.byte	0x3f
	.zero		1


	//   ....[15]....
        /*01b0*/ 	.word	0x00001fd0
        /*01b4*/ 	.word	0x000000ff
        /*01b8*/ 	.word	0x00000000
        /*01bc*/ 	.short	0x010a
        /*01be*/ 	.byte	0x08
	.zero		1


	//   ....[16]....
        /*01c0*/ 	.word	0x00002010
        /*01c4*/ 	.word	0x000000ff
        /*01c8*/ 	.word	0x00000000
        /*01cc*/ 	.short	0x010a
        /*01ce*/ 	.byte	0x08
	.zero		1


	//   ....[17]....
        /*01d0*/ 	.word	0x000027b0
        /*01d4*/ 	.word	0x000000ff
        /*01d8*/ 	.word	0x00000000
        /*01dc*/ 	.short	0x0101
        /*01de*/ 	.byte	0x08
	.zero		1


	//   ....[18]....
        /*01e0*/ 	.word	0x000028b0
        /*01e4*/ 	.word	0x00000003
        /*01e8*/ 	.word	0x00000000
        /*01ec*/ 	.short	0x0101
        /*01ee*/ 	.byte	0x29
	.zero		1


	//   ....[19]....
        /*01f0*/ 	.word	0x00002980
        /*01f4*/ 	.word	0x000000ff
        /*01f8*/ 	.word	0x00000000
        /*01fc*/ 	.short	0x0101
        /*01fe*/ 	.byte	0x06
	.zero		1


	//   ....[20]....
        /*0200*/ 	.word	0x000029f0
        /*0204*/ 	.word	0x000000ff
        /*0208*/ 	.word	0x00000008
        /*020c*/ 	.short	0x010a
        /*020e*/ 	.byte	0x2b
	.zero		1


	//   ....[21]....
        /*0210*/ 	.word	0x00006b50
        /*0214*/ 	.word	0x00000000
        /*0218*/ 	.word	0x00000000
        /*021c*/ 	.short	0x0101
        /*021e*/ 	.byte	0x29
	.zero		1


	//   ....[22]....
        /*0220*/ 	.word	0x00007440
        /*0224*/ 	.word	0x0000000b
        /*0228*/ 	.word	0x00000018
        /*022c*/ 	.short	0x010a
        /*022e*/ 	.byte	0x3f
	.zero		1


	//   ....[23]....
        /*0230*/ 	.word	0x00007a30
        /*0234*/ 	.word	0x00000006
        /*0238*/ 	.word	0x00000068
        /*023c*/ 	.short	0x0101
        /*023e*/ 	.byte	0x3f
	.zero		1


	//   ....[24]....
        /*0240*/ 	.word	0x00008150
        /*0244*/ 	.word	0x00000007
        /*0248*/ 	.word	0x00000000
        /*024c*/ 	.short	0x010a
        /*024e*/ 	.byte	0x3f
	.zero		1


	//   ....[25]....
        /*0250*/ 	.word	0x000081d0
        /*0254*/ 	.word	0x00000004
        /*0258*/ 	.word	0x00000000
        /*025c*/ 	.short	0x010a
        /*025e*/ 	.byte	0x3f
	.zero		1


	//   ....[26]....
        /*0260*/ 	.word	0x00008260
        /*0264*/ 	.word	0x00000005
        /*0268*/ 	.word	0x00000000
        /*026c*/ 	.short	0x010a
        /*026e*/ 	.byte	0x3f
	.zero		1


	//   ....[27]....
        /*0270*/ 	.word	0x000082d0
        /*0274*/ 	.word	0x00000003
        /*0278*/ 	.word	0xfffffff8
        /*027c*/ 	.short	0x010a
        /*027e*/ 	.byte	0x3f
	.zero		1


	//   ....[28]....
        /*0280*/ 	.word	0x00008320
        /*0284*/ 	.word	0x00000003
        /*0288*/ 	.word	0x00000000
        /*028c*/ 	.short	0x010a
        /*028e*/ 	.byte	0x3f
	.zero		1


	//   ....[29]....
        /*0290*/ 	.word	0x00008380
        /*0294*/ 	.word	0x00000004
        /*0298*/ 	.word	0x00000000
        /*029c*/ 	.short	0x010a
        /*029e*/ 	.byte	0x3f
	.zero		1


	//   ....[30]....
        /*02a0*/ 	.word	0x000083e0
        /*02a4*/ 	.word	0x00000003
        /*02a8*/ 	.word	0x00000008
        /*02ac*/ 	.short	0x010a
        /*02ae*/ 	.byte	0x3f
	.zero		1


	//   ....[31]....
        /*02b0*/ 	.word	0x000084b0
        /*02b4*/ 	.word	0x0000000b
        /*02b8*/ 	.word	0x00000018
        /*02bc*/ 	.short	0x010a
        /*02be*/ 	.byte	0x3f
	.zero		1


	//   ....[32]....
        /*02c0*/ 	.word	0x00008580
        /*02c4*/ 	.word	0x00000007
        /*02c8*/ 	.word	0x00000000
        /*02cc*/ 	.short	0x010a
        /*02ce*/ 	.byte	0x3f
	.zero		1


	//   ....[33]....
        /*02d0*/ 	.word	0x000085d0
        /*02d4*/ 	.word	0x00000004
        /*02d8*/ 	.word	0x00000000
        /*02dc*/ 	.short	0x010a
        /*02de*/ 	.byte	0x3f
	.zero		1


	//----- nvinfo : EIATTR_NUM_MBARRIERS
	.align		4
.L_37:
        /*02e0*/ 	.byte	0x03, 0x38
        /*02e2*/ 	.short	0x000c


	//----- nvinfo : EIATTR_EXIT_INSTR_OFFSETS
	.align		4
        /*02e4*/ 	.byte	0x04, 0x1c
        /*02e6*/ 	.short	(.L_39 - .L_38)


	//   ....[0]....
.L_38:
        /*02e8*/ 	.word	0x00001160


	//   ....[1]....
        /*02ec*/ 	.word	0x000011c0


	//   ....[2]....
        /*02f0*/ 	.word	0x00007170


	//   ....[3]....
        /*02f4*/ 	.word	0x000071a0


	//   ....[4]....
        /*02f8*/ 	.word	0x000082b0


	//----- nvinfo : EIATTR_MAX_THREADS
	.align		4
.L_39:
        /*02fc*/ 	.byte	0x04, 0x05
        /*02fe*/ 	.short	(.L_41 - .L_40)
.L_40:
        /*0300*/ 	.word	0x00000180
        /*0304*/ 	.word	0x00000001
        /*0308*/ 	.word	0x00000001


	//----- nvinfo : EIATTR_CRS_STACK_SIZE
	.align		4
.L_41:
        /*030c*/ 	.byte	0x04, 0x1e
        /*030e*/ 	.short	(.L_43 - .L_42)
.L_42:
        /*0310*/ 	.word	0x00000000


	//----- nvinfo : EIATTR_CBANK_PARAM_SIZE
	.align		4
.L_43:
        /*0314*/ 	.byte	0x03, 0x19
        /*0316*/ 	.short	0x0470


	//----- nvinfo : EIATTR_PARAM_CBANK
	.align		4
        /*0318*/ 	.byte	0x04, 0x0a
        /*031a*/ 	.short	(.L_45 - .L_44)
	.align		4
.L_44:
        /*031c*/ 	.word	index@(.nv.constant0._ZN7cutlass13device_kernelINS_4gemm6kernel13GemmUniversalIN4cute5tupleIJiiiiEEENS1_10collective13CollectiveMmaINS1_34MainloopSm90TmaGmmaWarpSpecializedILi3ENS5_IJNS4_1CILi1EEESB_SB_EEENS1_32KernelTmaWarpSpecializedPingpongEEENS5_IJNSA_ILi64EEENSA_ILi128EEESG_EEENS_10tfloat32_tENS5_IJlSB_lEEESI_SJ_NS4_8TiledMMAINS4_8MMA_AtomIJNS4_4SM904GMMA30MMA_64x128x8_F32TF32TF32_SS_TNILNSN_7ScaleInE1ELSP_1EEEEEENS4_6LayoutISC_NS5_IJNSA_ILi0EEEST_ST_EEEEENS5_IJNS4_10UnderscoreESW_SW_EEEEENS4_13SM90_TMA_LOADENS4_14ComposedLayoutINS4_7SwizzleILi3ELi4ELi3EEENS4_18smem_ptr_flag_bitsILi32EEENSS_INS5_IJNSA_ILi8EEENSA_ILi32EEEEEENS5_IJS16_SB_EEEEEEEvNS4_8identityESZ_S1A_vS1B_EENS_8epilogue10collective6detail29Sm90TmaWarpSpecializedAdapterINS1E_15DefaultEpilogueISI_SJ_SJ_NS1D_6thread17LinearCombinationISI_Li1EffLNS1I_9ScaleType4KindE0ELNS_15FloatRoundStyleE2ESI_EENS1_15EpilogueDefaultEEEEEvvEEEEvNT_6ParamsE)
        /*0320*/ 	.short	0x0210
        /*0322*/ 	.short	0x0470


	//----- nvinfo : EIATTR_SW_WAR
	.align		4
.L_45:
        /*0324*/ 	.byte	0x04, 0x36
        /*0326*/ 	.short	(.L_47 - .L_46)
.L_46:
        /*0328*/ 	.word	0x00000008
.L_47:


//--------------------- .nv.callgraph             --------------------------
	.section	.nv.callgraph,"",@"SHT_CUDA_CALLGRAPH"
	.align	4
	.sectionentsize	8
	.align		4
        /*0000*/ 	.word	0x00000000
	.align		4
        /*0004*/ 	.word	0xffffffff
	.align		4
        /*0008*/ 	.word	index@(_ZN7cutlass13device_kernelINS_4gemm6kernel13GemmUniversalIN4cute5tupleIJiiiiEEENS1_10collective13CollectiveMmaINS1_34MainloopSm90TmaGmmaWarpSpecializedILi3ENS5_IJNS4_1CILi1EEESB_SB_EEENS1_32KernelTmaWarpSpecializedPingpongEEENS5_IJNSA_ILi64EEENSA_ILi128EEESG_EEENS_10tfloat32_tENS5_IJlSB_lEEESI_SJ_NS4_8TiledMMAINS4_8MMA_AtomIJNS4_4SM904GMMA30MMA_64x128x8_F32TF32TF32_SS_TNILNSN_7ScaleInE1ELSP_1EEEEEENS4_6LayoutISC_NS5_IJNSA_ILi0EEEST_ST_EEEEENS5_IJNS4_10UnderscoreESW_SW_EEEEENS4_13SM90_TMA_LOADENS4_14ComposedLayoutINS4_7SwizzleILi3ELi4ELi3EEENS4_18smem_ptr_flag_bitsILi32EEENSS_INS5_IJNSA_ILi8EEENSA_ILi32EEEEEENS5_IJS16_SB_EEEEEEEvNS4_8identityESZ_S1A_vS1B_EENS_8epilogue10collective6detail29Sm90TmaWarpSpecializedAdapterINS1E_15DefaultEpilogueISI_SJ_SJ_NS1D_6thread17LinearCombinationISI_Li1EffLNS1I_9ScaleType4KindE0ELNS_15FloatRoundStyleE2ESI_EENS1_15EpilogueDefaultEEEEEvvEEEEvNT_6ParamsE)
	.align		4
        /*000c*/ 	.word	index@(__assertfail)
	.align		4
        /*0010*/ 	.word	0x00000000
	.align		4
        /*0014*/ 	.word	0xfffffffe
	.align		4
        /*0018*/ 	.word	0x00000000
	.align		4
        /*001c*/ 	.word	0xfffffffd
	.align		4
        /*0020*/ 	.word	0x00000000
	.align		4
        /*0024*/ 	.word	0xfffffffc


//--------------------- .nv.constant4             --------------------------
	.section	.nv.constant4,"a",@progbits
	.align	8
	.align		8
.nv.constant4:
        /*0000*/ 	.dword	__assertfail
	.align		8
        /*0008*/ 	.dword	__unnamed_1
	.align		8
        /*0010*/ 	.dword	_ZN40_INTERNAL_a06be057_4_k_cu_b7d95881_234864cuda3std3__45__cpo5beginE
	.align		8
        /*0018*/ 	.dword	_ZN40_INTERNAL_a06be057_4_k_cu_b7d95881_234864cuda3std3__45__cpo3endE
	.align		8
        /*0020*/ 	.dword	_ZN40_INTERNAL_a06be057_4_k_cu_b7d95881_234864cuda3std3__45__cpo6cbeginE
	.align		8
        /*0028*/ 	.dword	_ZN40_INTERNAL_a06be057_4_k_cu_b7d95881_234864cuda3std3__45__cpo4cendE
	.align		8
        /*0030*/ 	.dword	_ZN40_INTERNAL_a06be057_4_k_cu_b7d95881_234864cuda3std3__442_GLOBAL__N__a06be057_4_k_cu_b7d95881_234866ignoreE
	.align		8
        /*0038*/ 	.dword	_ZN40_INTERNAL_a06be057_4_k_cu_b7d95881_234864cuda3std3__419piecewise_constructE
	.align		8
        /*0040*/ 	.dword	_ZN40_INTERNAL_a06be057_4_k_cu_b7d95881_234864cuda3std3__48in_placeE
	.align		8
        /*0048*/ 	.dword	_ZN40_INTERNAL_a06be057_4_k_cu_b7d95881_234864cuda3std6ranges3__45__cpo4swapE
	.align		8
        /*0050*/ 	.dword	_ZN40_INTERNAL_a06be057_4_k_cu_b7d95881_234864cuda3std6ranges3__45__cpo9iter_moveE
	.align		8
        /*0058*/ 	.dword	_ZN40_INTERNAL_a06be057_4_k_cu_b7d95881_234864cute7productE
	.align		8
        /*0060*/ 	.dword	_ZN40_INTERNAL_a06be057_4_k_cu_b7d95881_234864cute1_E
	.align		8
        /*0068*/ 	.dword	$str$22
	.align		8
        /*0070*/ 	.dword	$str$23


//--------------------- .text._ZN7cutlass13device_kernelINS_4gemm6kernel13GemmUniversalIN4cute5tupleIJiiiiEEENS1_10collective13CollectiveMmaINS1_34MainloopSm90TmaGmmaWarpSpecializedILi3ENS5_IJNS4_1CILi1EEESB_SB_EEENS1_32KernelTmaWarpSpecializedPingpongEEENS5_IJNSA_ILi64EEENSA_ILi128EEESG_EEENS_10tfloat32_tENS5_IJlSB_lEEESI_SJ_NS4_8TiledMMAINS4_8MMA_AtomIJNS4_4SM904GMMA30MMA_64x128x8_F32TF32TF32_SS_TNILNSN_7ScaleInE1ELSP_1EEEEEENS4_6LayoutISC_NS5_IJNSA_ILi0EEEST_ST_EEEEENS5_IJNS4_10UnderscoreESW_SW_EEEEENS4_13SM90_TMA_LOADENS4_14ComposedLayoutINS4_7SwizzleILi3ELi4ELi3EEENS4_18smem_ptr_flag_bitsILi32EEENSS_INS5_IJNSA_ILi8EEENSA_ILi32EEEEEENS5_IJS16_SB_EEEEEEEvNS4_8identityESZ_S1A_vS1B_EENS_8epilogue10collective6detail29Sm90TmaWarpSpecializedAdapterINS1E_15DefaultEpilogueISI_SJ_SJ_NS1D_6thread17LinearCombinationISI_Li1EffLNS1I_9ScaleType4KindE0ELNS_15FloatRoundStyleE2ESI_EENS1_15EpilogueDefaultEEEEEvvEEEEvNT_6ParamsE --------------------------
	.section	.text._ZN7cutlass13device_kernelINS_4gemm6kernel13GemmUniversalIN4cute5tupleIJiiiiEEENS1_10collective13CollectiveMmaINS1_34MainloopSm90TmaGmmaWarpSpecializedILi3ENS5_IJNS4_1CILi1EEESB_SB_EEENS1_32KernelTmaWarpSpecializedPingpongEEENS5_IJNSA_ILi64EEENSA_ILi128EEESG_EEENS_10tfloat32_tENS5_IJlSB_lEEESI_SJ_NS4_8TiledMMAINS4_8MMA_AtomIJNS4_4SM904GMMA30MMA_64x128x8_F32TF32TF32_SS_TNILNSN_7ScaleInE1ELSP_1EEEEEENS4_6LayoutISC_NS5_IJNSA_ILi0EEEST_ST_EEEEENS5_IJNS4_10UnderscoreESW_SW_EEEEENS4_13SM90_TMA_LOADENS4_14ComposedLayoutINS4_7SwizzleILi3ELi4ELi3EEENS4_18smem_ptr_flag_bitsILi32EEENSS_INS5_IJNSA_ILi8EEENSA_ILi32EEEEEENS5_IJS16_SB_EEEEEEEvNS4_8identityESZ_S1A_vS1B_EENS_8epilogue10collective6detail29Sm90TmaWarpSpecializedAdapterINS1E_15DefaultEpilogueISI_SJ_SJ_NS1D_6thread17LinearCombinationISI_Li1EffLNS1I_9ScaleType4KindE0ELNS_15FloatRoundStyleE2ESI_EENS1_15EpilogueDefaultEEEEEvvEEEEvNT_6ParamsE,"ax",@progbits
	.align	128
.text._ZN7cutlass13device_kernelINS_4gemm6kernel13GemmUniversalIN4cute5tupleIJiiiiEEENS1_10collective13CollectiveMmaINS1_34MainloopSm90TmaGmmaWarpSpecializedILi3ENS5_IJNS4_1CILi1EEESB_SB_EEENS1_32KernelTmaWarpSpecializedPingpongEEENS5_IJNSA_ILi64EEENSA_ILi128EEESG_EEENS_10tfloat32_tENS5_IJlSB_lEEESI_SJ_NS4_8TiledMMAINS4_8MMA_AtomIJNS4_4SM904GMMA30MMA_64x128x8_F32TF32TF32_SS_TNILNSN_7ScaleInE1ELSP_1EEEEEENS4_6LayoutISC_NS5_IJNSA_ILi0EEEST_ST_EEEEENS5_IJNS4_10UnderscoreESW_SW_EEEEENS4_13SM90_TMA_LOADENS4_14ComposedLayoutINS4_7SwizzleILi3ELi4ELi3EEENS4_18smem_ptr_flag_bitsILi32EEENSS_INS5_IJNSA_ILi8EEENSA_ILi32EEEEEENS5_IJS16_SB_EEEEEEEvNS4_8identityESZ_S1A_vS1B_EENS_8epilogue10collective6detail29Sm90TmaWarpSpecializedAdapterINS1E_15DefaultEpilogueISI_SJ_SJ_NS1D_6thread17LinearCombinationISI_Li1EffLNS1I_9ScaleType4KindE0ELNS_15FloatRoundStyleE2ESI_EENS1_15EpilogueDefaultEEEEEvvEEEEvNT_6ParamsE:
        .type           _ZN7cutlass13device_kernelINS_4gemm6kernel13GemmUniversalIN4cute5tupleIJiiiiEEENS1_10collective13CollectiveMmaINS1_34MainloopSm90TmaGmmaWarpSpecializedILi3ENS5_IJNS4_1CILi1EEESB_SB_EEENS1_32KernelTmaWarpSpecializedPingpongEEENS5_IJNSA_ILi64EEENSA_ILi128EEESG_EEENS_10tfloat32_tENS5_IJlSB_lEEESI_SJ_NS4_8TiledMMAINS4_8MMA_AtomIJNS4_4SM904GMMA30MMA_64x128x8_F32TF32TF32_SS_TNILNSN_7ScaleInE1ELSP_1EEEEEENS4_6LayoutISC_NS5_IJNSA_ILi0EEEST_ST_EEEEENS5_IJNS4_10UnderscoreESW_SW_EEEEENS4_13SM90_TMA_LOADENS4_14ComposedLayoutINS4_7SwizzleILi3ELi4ELi3EEENS4_18smem_ptr_flag_bitsILi32EEENSS_INS5_IJNSA_ILi8EEENSA_ILi32EEEEEENS5_IJS16_SB_EEEEEEEvNS4_8identityESZ_S1A_vS1B_EENS_8epilogue10collective6detail29Sm90TmaWarpSpecializedAdapterINS1E_15DefaultEpilogueISI_SJ_SJ_NS1D_6thread17LinearCombinationISI_Li1EffLNS1I_9ScaleType4KindE0ELNS_15FloatRoundStyleE2ESI_EENS1_15EpilogueDefaultEEEEEvvEEEEvNT_6ParamsE,@function
        .size           _ZN7cutlass13device_kernelINS_4gemm6kernel13GemmUniversalIN4cute5tupleIJiiiiEEENS1_10collective13CollectiveMmaINS1_34MainloopSm90TmaGmmaWarpSpecializedILi3ENS5_IJNS4_1CILi1EEESB_SB_EEENS1_32KernelTmaWarpSpecializedPingpongEEENS5_IJNSA_ILi64EEENSA_ILi128EEESG_EEENS_10tfloat32_tENS5_IJlSB_lEEESI_SJ_NS4_8TiledMMAINS4_8MMA_AtomIJNS4_4SM904GMMA30MMA_64x128x8_F32TF32TF32_SS_TNILNSN_7ScaleInE1ELSP_1EEEEEENS4_6LayoutISC_NS5_IJNSA_ILi0EEEST_ST_EEEEENS5_IJNS4_10UnderscoreESW_SW_EEEEENS4_13SM90_TMA_LOADENS4_14ComposedLayoutINS4_7SwizzleILi3ELi4ELi3EEENS4_18smem_ptr_flag_bitsILi32EEENSS_INS5_IJNSA_ILi8EEENSA_ILi32EEEEEENS5_IJS16_SB_EEEEEEEvNS4_8identityESZ_S1A_vS1B_EENS_8epilogue10collective6detail29Sm90TmaWarpSpecializedAdapterINS1E_15DefaultEpilogueISI_SJ_SJ_NS1D_6thread17LinearCombinationISI_Li1EffLNS1I_9ScaleType4KindE0ELNS_15FloatRoundStyleE2ESI_EENS1_15EpilogueDefaultEEEEEvvEEEEvNT_6ParamsE,(.L_x_195 - _ZN7cutlass13device_kernelINS_4gemm6kernel13GemmUniversalIN4cute5tupleIJiiiiEEENS1_10collective13CollectiveMmaINS1_34MainloopSm90TmaGmmaWarpSpecializedILi3ENS5_IJNS4_1CILi1EEESB_SB_EEENS1_32KernelTmaWarpSpecializedPingpongEEENS5_IJNSA_ILi64EEENSA_ILi128EEESG_EEENS_10tfloat32_tENS5_IJlSB_lEEESI_SJ_NS4_8TiledMMAINS4_8MMA_AtomIJNS4_4SM904GMMA30MMA_64x128x8_F32TF32TF32_SS_TNILNSN_7ScaleInE1ELSP_1EEEEEENS4_6LayoutISC_NS5_IJNSA_ILi0EEEST_ST_EEEEENS5_IJNS4_10UnderscoreESW_SW_EEEEENS4_13SM90_TMA_LOADENS4_14ComposedLayoutINS4_7SwizzleILi3ELi4ELi3EEENS4_18smem_ptr_flag_bitsILi32EEENSS_INS5_IJNSA_ILi8EEENSA_ILi32EEEEEENS5_IJS16_SB_EEEEEEEvNS4_8identityESZ_S1A_vS1B_EENS_8epilogue10collective6detail29Sm90TmaWarpSpecializedAdapterINS1E_15DefaultEpilogueISI_SJ_SJ_NS1D_6thread17LinearCombinationISI_Li1EffLNS1I_9ScaleType4KindE0ELNS_15FloatRoundStyleE2ESI_EENS1_15EpilogueDefaultEEEEEvvEEEEvNT_6ParamsE)
        .other          _ZN7cutlass13device_kernelINS_4gemm6kernel13GemmUniversalIN4cute5tupleIJiiiiEEENS1_10collective13CollectiveMmaINS1_34MainloopSm90TmaGmmaWarpSpecializedILi3ENS5_IJNS4_1CILi1EEESB_SB_EEENS1_32KernelTmaWarpSpecializedPingpongEEENS5_IJNSA_ILi64EEENSA_ILi128EEESG_EEENS_10tfloat32_tENS5_IJlSB_lEEESI_SJ_NS4_8TiledMMAINS4_8MMA_AtomIJNS4_4SM904GMMA30MMA_64x128x8_F32TF32TF32_SS_TNILNSN_7ScaleInE1ELSP_1EEEEEENS4_6LayoutISC_NS5_IJNSA_ILi0EEEST_ST_EEEEENS5_IJNS4_10UnderscoreESW_SW_EEEEENS4_13SM90_TMA_LOADENS4_14ComposedLayoutINS4_7SwizzleILi3ELi4ELi3EEENS4_18smem_ptr_flag_bitsILi32EEENSS_INS5_IJNSA_ILi8EEENSA_ILi32EEEEEENS5_IJS16_SB_EEEEEEEvNS4_8identityESZ_S1A_vS1B_EENS_8epilogue10collective6detail29Sm90TmaWarpSpecializedAdapterINS1E_15DefaultEpilogueISI_SJ_SJ_NS1D_6thread17LinearCombinationISI_Li1EffLNS1I_9ScaleType4KindE0ELNS_15FloatRoundStyleE2ESI_EENS1_15EpilogueDefaultEEEEEvvEEEEvNT_6ParamsE,@"STO_CUDA_ENTRY STV_DEFAULT"
_ZN7cutlass13device_kernelINS_4gemm6kernel13GemmUniversalIN4cute5tupleIJiiiiEEENS1_10collective13CollectiveMmaINS1_34MainloopSm90TmaGmmaWarpSpecializedILi3ENS5_IJNS4_1CILi1EEESB_SB_EEENS1_32KernelTmaWarpSpecializedPingpongEEENS5_IJNSA_ILi64EEENSA_ILi128EEESG_EEENS_10tfloat32_tENS5_IJlSB_lEEESI_SJ_NS4_8TiledMMAINS4_8MMA_AtomIJNS4_4SM904GMMA30MMA_64x128x8_F32TF32TF32_SS_TNILNSN_7ScaleInE1ELSP_1EEEEEENS4_6LayoutISC_NS5_IJNSA_ILi0EEEST_ST_EEEEENS5_IJNS4_10UnderscoreESW_SW_EEEEENS4_13SM90_TMA_LOADENS4_14ComposedLayoutINS4_7SwizzleILi3ELi4ELi3EEENS4_18smem_ptr_flag_bitsILi32EEENSS_INS5_IJNSA_ILi8EEENSA_ILi32EEEEEENS5_IJS16_SB_EEEEEEEvNS4_8identityESZ_S1A_vS1B_EENS_8epilogue10collective6detail29Sm90TmaWarpSpecializedAdapterINS1E_15DefaultEpilogueISI_SJ_SJ_NS1D_6thread17LinearCombinationISI_Li1EffLNS1I_9ScaleType4KindE0ELNS_15FloatRoundStyleE2ESI_EENS1_15EpilogueDefaultEEEEEvvEEEEvNT_6ParamsE:
[----:B------:R-:W0:Y:S02]  /*0000*/  LDC R1, c[0x0][0x28] ;  /* 0x00000a00ff017b82 */ /* 0x000e240000000800 */
[----:B0-----:R-:W-:Y:S01]  /*0010*/  VIADD R1, R1, 0xfffffff8 ;  /* 0xfffffff801017836 */ /* 0x001fe20000000000 */
[----:B------:R-:W0:Y:S01]  /*0020*/  S2R R4, SR_TID.X ;  /* 0x0000000000047919 */ /* 0x000e220000002100 */
[----:B------:R-:W-:Y:S01]  /*0030*/  ELECT P0, URZ, PT ;  /* 0x00000000003f782f */ /* 0x000fe20003800000 */
[----:B------:R-:W-:Y:S01]  /*0040*/  BSSY B0, `(.L_x_0) ;  /* 0x000000f000007945 */ /* 0x000fe20003800000 */
[--C-:B0-----:R-:W-:Y:S02]  /*0050*/  SHF.R.U32.HI R0, RZ, 0x5, R4.reuse ;  /* 0x00000005ff007819 */ /* 0x101fe40000011604 */
[----:B------:R-:W-:-:S03]  /*0060*/  SHF.R.U32.HI R5, RZ, 0x7, R4 ;  /* 0x00000007ff057819 */ /* 0x000fc60000011604 */
[----:B------:R-:W0:Y:S04]  /*0070*/  SHFL.IDX PT, R2, R0, RZ, 0x1f ;  /* 0x00001fff00027589 */ /* 0x000e2800000e0000 */
[----:B------:R1:W2:Y:S01]  /*0080*/  SHFL.IDX PT, R7, R5, RZ, 0x1f ;  /* 0x00001fff05077589 */ /* 0x0002a200000e0000 */
[----:B0-----:R-:W-:-:S13]  /*0090*/  ISETP.NE.OR P0, PT, R2, RZ, !P0 ;  /* 0x000000ff0200720c */ /* 0x001fda0004705670 */
[----:B-12---:R-:W-:Y:S05]  /*00a0*/  @P0 BRA `(.L_x_1) ;  /* 0x0000000000200947 */ /* 0x006fea0003800000 */
[----:B------:R-:W-:Y:S02]  /*00b0*/  ULDC.64 UR4, c[0x0][0x198] ;  /* 0x0000660000047ab9 */ /* 0x000fe40000000a00 */
[----:B------:R-:W-:Y:S02]  /*00c0*/  UIADD3 UR6, UP0, UR4, 0xf0, URZ ;  /* 0x000000f004067890 */ /* 0x000fe4000ff1e03f */
[----:B------:R-:W-:Y:S02]  /*00d0*/  UIADD3 UR4, UP1, UR4, 0x1f0, URZ ;  /* 0x000001f004047890 */ /* 0x000fe4000ff3e03f */
[----:B------:R-:W-:Y:S02]  /*00e0*/  UIADD3.X UR7, URZ, UR5, URZ, UP0, !UPT ;  /* 0x000000053f077290 */ /* 0x000fe400087fe43f */
[----:B------:R-:W-:-:S07]  /*00f0*/  UIADD3.X UR5, URZ, UR5, URZ, UP1, !UPT ;  /* 0x000000053f057290 */ /* 0x000fce0008ffe43f */
[----:B------:R0:W-:Y:S02]  /*0100*/  UTMACCTL.PF [UR6] ;  /* 0x00000000060079b9 */ /* 0x0001e40008040000 */
[----:B------:R0:W-:Y:S02]  /*0110*/  UTMACCTL.PF [UR4] ;  /* 0x00000000040079b9 */ /* 0x0001e40008040000 */
[----:B0-----:R-:W-:Y:S01]  /*0120*/  NOP ;  /* 0x0000000000007918 */ /* 0x001fe20000000000 */
.L_x_1:
[----:B------:R-:W-:Y:S05]  /*0130*/  BSYNC B0 ;  /* 0x0000000000007941 */ /* 0x000fea0003800000 */
.L_x_0:
[----:B------:R-:W0:Y:S02]  /*0140*/  SHFL.IDX PT, R3, R0, RZ, 0x1f ;  /* 0x00001fff00037589 */ /* 0x000e2400000e0000 */
[----:B0-----:R-:W-:-:S13]  /*0150*/  ISETP.NE.AND P0, PT, R3, RZ, PT ;  /* 0x000000ff0300720c */ /* 0x001fda0003f05270 */
[----:B------:R-:W-:Y:S05]  /*0160*/  @P0 BRA `(.L_x_2) ;  /* 0x0000000000500947 */ /* 0x000fea0003800000 */
[----:B------:R-:W0:Y:S01]  /*0170*/  S2UR UR8, SR_CgaCtaId ;  /* 0x00000000000879c3 */ /* 0x000e220000008800 */
[----:B------:R-:W-:Y:S01]  /*0180*/  UMOV UR4, 0x400 ;  /* 0x0000040000047882 */ /* 0x000fe20000000000 */
[----:B------:R-:W-:Y:S01]  /*0190*/  UMOV UR5, 0x1 ;  /* 0x0000000100057882 */ /* 0x000fe20000000000 */
[----:B------:R-:W-:Y:S01]  /*01a0*/  UMOV UR6, 0x80 ;  /* 0x0000008000067882 */ /* 0x000fe20000000000 */
[----:B------:R-:W-:Y:S01]  /*01b0*/  ELECT P0, URZ, PT ;  /* 0x00000000003f782f */ /* 0x000fe20003800000 */
[----:B------:R-:W-:-:S04]  /*01c0*/  UIADD3 UR6, -UR6, 0x100000, URZ ;  /* 0x0010000006067890 */ /* 0x000fc8000fffe13f */
[----:B------:R-:W-:Y:S02]  /*01d0*/  USHF.L.U32 UR7, UR6, 0xb, URZ ;  /* 0x0000000b06077899 */ /* 0x000fe4000800063f */
[----:B------:R-:W-:Y:S02]  /*01e0*/  USHF.L.U32 UR6, UR6, 0x1, URZ ;  /* 0x0000000106067899 */ /* 0x000fe4000800063f */
[----:B0-----:R-:W-:Y:S02]  /*01f0*/  ULEA UR8, UR8, UR4, 0x18 ;  /* 0x0000000408087291 */ /* 0x001fe4000f8ec03f */
[----:B------:R-:W-:-:S04]  /*0200*/  UIADD3 UR4, -UR5, 0x100000, URZ ;  /* 0x0010000005047890 */ /* 0x000fc8000fffe13f */
[----:B------:R-:W-:Y:S02]  /*0210*/  USHF.L.U32 UR5, UR4, 0xb, URZ ;  /* 0x0000000b04057899 */ /* 0x000fe4000800063f */
[----:B------:R-:W-:Y:S01]  /*0220*/  USHF.L.U32 UR4, UR4, 0x1, URZ ;  /* 0x0000000104047899 */ /* 0x000fe2000800063f */
[----:B------:R-:W0:Y:S11]  /*0230*/  FENCE.VIEW.ASYNC.S ;  /* 0x00000000000073c6 */ /* 0x000e360000000000 */
[----:B0-----:R0:W1:Y:S01]  /*0240*/  SYNCS.EXCH.64 URZ, [UR8], UR4 ;  /* 0x00000004083f75b2 */ /* 0x0010620008000100 */
[----:B------:R0:W2:Y:S01]  /*0250*/  SYNCS.EXCH.64 URZ, [UR8+0x18], UR6 ;  /* 0x00001806083f75b2 */ /* 0x0000a20008000100 */
[----:B------:R0:W3:Y:S01]  /*0260*/  SYNCS.EXCH.64 URZ, [UR8+0x8], UR4 ;  /* 0x00000804083f75b2 */ /* 0x0000e20008000100 */
[----:B------:R0:W4:Y:S01]  /*0270*/  SYNCS.EXCH.64 URZ, [UR8+0x20], UR6 ;  /* 0x00002006083f75b2 */ /* 0x0001220008000100 */
[----:B------:R0:W0:Y:S01]  /*0280*/  SYNCS.EXCH.64 URZ, [UR8+0x10], UR4 ;  /* 0x00001004083f75b2 */ /* 0x0000220008000100 */
[----:B------:R0:W0:Y:S01]  /*0290*/  SYNCS.EXCH.64 URZ, [UR8+0x28], UR6 ;  /* 0x00002806083f75b2 */ /* 0x0000220008000100 */
[----:B------:R-:W-:Y:S01]  /*02a0*/  NOP ;  /* 0x0000000000007918 */ /* 0x000fe20000000000 */
.L_x_2:
[----:B------:R-:W5:Y:S01]  /*02b0*/  SHFL.IDX PT, R6, R0, RZ, 0x1f ;  /* 0x00001fff00067589 */ /* 0x000f6200000e0000 */
[----:B------:R-:W-:Y:S01]  /*02c0*/  ELECT P0, URZ, PT ;  /* 0x00000000003f782f */ /* 0x000fe20003800000 */
[----:B------:R-:W-:Y:S01]  /*02d0*/  NOP ;  /* 0x0000000000007918 */ /* 0x000fe20000000000 */
[----:B------:R-:W-:Y:S01]  /*02e0*/  ELECT P1, URZ, PT ;  /* 0x00000000003f782f */ /* 0x000fe20003820000 */
[----:B------:R-:W1:Y:S01]  /*02f0*/  SHFL.IDX PT, R3, R0, RZ, 0x1f ;  /* 0x00001fff00037589 */ /* 0x000e6200000e0000 */
[----:B0-----:R-:W-:Y:S01]  /*0300*/  UMOV UR4, 0x20 ;  /* 0x0000002000047882 */ /* 0x001fe20000000000 */
[----:B------:R-:W-:Y:S01]  /*0310*/  UMOV UR11, 0x80 ;  /* 0x00000080000b7882 */ /* 0x000fe20000000000 */
[----:B------:R-:W-:Y:S01]  /*0320*/  NOP ;  /* 0x0000000000007918 */ /* 0x000fe20000000000 */
[----:B------:R-:W0:Y:S01]  /*0330*/  SHFL.IDX PT, R5, R5, RZ, 0x1f ;  /* 0x00001fff05057589 */ /* 0x000e2200000e0000 */
[C---:B------:R-:W-:Y:S01]  /*0340*/  VIADD R31, R7.reuse, 0xffffffff ;  /* 0xffffffff071f7836 */ /* 0x040fe20000000000 */
[----:B------:R-:W-:Y:S01]  /*0350*/  ULDC.64 UR46, c[0x0][0x208] ;  /* 0x00008200002e7ab9 */ /* 0x000fe20000000a00 */
[----:B------:R-:W-:-:S03]  /*0360*/  ISETP.NE.AND P2, PT, R7, RZ, PT ;  /* 0x000000ff0700720c */ /* 0x000fc60003f45270 */
[----:B------:R-:W-:Y:S02]  /*0370*/  ISETP.GE.U32.AND P3, PT, R31, 0x2, PT ;  /* 0x000000021f00780c */ /* 0x000fe40003f66070 */
[----:B-----5:R-:W-:Y:S02]  /*0380*/  ISETP.NE.OR P0, PT, R6, RZ, !P0 ;  /* 0x000000ff0600720c */ /* 0x020fe40004705670 */
[----:B-1----:R-:W-:Y:S02]  /*0390*/  ISETP.NE.OR P1, PT, R3, RZ, !P1 ;  /* 0x000000ff0300720c */ /* 0x002fe40004f25670 */
[----:B------:R-:W-:Y:S02]  /*03a0*/  SHF.R.S32.HI R3, RZ, 0x1f, R2 ;  /* 0x0000001fff037819 */ /* 0x000fe40000011402 */
[----:B0-----:R-:W-:Y:S02]  /*03b0*/  R2UR UR43, R5 ;  /* 0x00000000052b72ca */ /* 0x001fe400000e0000 */
[----:B------:R-:W-:-:S05]  /*03c0*/  LEA.HI R3, R3, R2, RZ, 0x2 ;  /* 0x0000000203037211 */ /* 0x000fca00078f10ff */
[----:B------:R-:W-:Y:S01]  /*03d0*/  VOTEU.ALL UP0, P0 ;  /* 0x00000000003f7886 */ /* 0x000fe20000000000 */
[----:B------:R-:W-:Y:S01]  /*03e0*/  LOP3.LUT R3, R3, 0xfffffffc, RZ, 0xc0, !PT ;  /* 0xfffffffc03037812 */ /* 0x000fe200078ec0ff */
[----:B------:R-:W-:-:S03]  /*03f0*/  VOTEU.ALL UP1, P1 ;  /* 0x00000000003f7886 */ /* 0x000fc60000820000 */
[----:B------:R-:W0:Y:S01]  /*0400*/  @!UP0 S2UR UR7, SR_CgaCtaId ;  /* 0x00000000000789c3 */ /* 0x000e220000008800 */
[----:B------:R-:W-:Y:S01]  /*0410*/  @!UP0 UMOV UR6, 0x400 ;  /* 0x0000040000068882 */ /* 0x000fe20000000000 */
[----:B------:R-:W-:-:S04]  /*0420*/  @!UP0 UIADD3 UR4, -UR4, 0x100000, URZ ;  /* 0x0010000004048890 */ /* 0x000fc8000fffe13f */
[----:B------:R-:W-:Y:S02]  /*0430*/  @!UP0 USHF.L.U32 UR5, UR4, 0xb, URZ ;  /* 0x0000000b04058899 */ /* 0x000fe4000800063f */
[----:B------:R-:W-:Y:S01]  /*0440*/  @!UP0 USHF.L.U32 UR4, UR4, 0x1, URZ ;  /* 0x0000000104048899 */ /* 0x000fe2000800063f */
[----:B------:R-:W-:Y:S01]  /*0450*/  IMAD.IADD R14, R2, 0x1, -R3 ;  /* 0x00000001020e7824 */ /* 0x000fe200078e0a03 */
[----:B------:R-:W-:Y:S01]  /*0460*/  @!UP1 UMOV UR9, 0x400 ;  /* 0x0000040000099882 */ /* 0x000fe20000000000 */
[----:B------:R-:W-:Y:S01]  /*0470*/  VOTEU.ALL UP2, P1 ;  /* 0x00000000003f7886 */ /* 0x000fe20000840000 */
[----:B------:R-:W-:Y:S01]  /*0480*/  VOTEU.ALL UP3, P1 ;  /* 0x00000000003f7886 */ /* 0x000fe20000860000 */
[----:B------:R-:W-:Y:S01]  /*0490*/  VOTEU.ALL UP4, P1 ;  /* 0x00000000003f7886 */ /* 0x000fe20000880000 */
[----:B------:R-:W1:Y:S01]  /*04a0*/  @!UP1 S2UR UR10, SR_CgaCtaId ;  /* 0x00000000000a99c3 */ /* 0x000e620000008800 */
[----:B------:R-:W-:Y:S01]  /*04b0*/  VOTEU.ALL UP5, P1 ;  /* 0x00000000003f7886 */ /* 0x000fe200008a0000 */
[----:B------:R-:W-:-:S04]  /*04c0*/  SHF.R.S32.HI R3, RZ, 0x1f, R4 ;  /* 0x0000001fff037819 */ /* 0x000fc80000011404 */
[----:B------:R-:W-:-:S04]  /*04d0*/  LEA.HI R3, R3, R4, RZ, 0x7 ;  /* 0x0000000403037211 */ /* 0x000fc800078f38ff */
[----:B------:R-:W-:-:S05]  /*04e0*/  LOP3.LUT R3, R3, 0xffffff80, RZ, 0xc0, !PT ;  /* 0xffffff8003037812 */ /* 0x000fca00078ec0ff */
[----:B------:R-:W-:Y:S01]  /*04f0*/  IMAD.IADD R5, R4, 0x1, -R3 ;  /* 0x0000000104057824 */ /* 0x000fe200078e0a03 */
[----:B0-----:R-:W-:Y:S02]  /*0500*/  @!UP0 ULEA UR8, UR7, UR6, 0x18 ;  /* 0x0000000607088291 */ /* 0x001fe4000f8ec03f */
[----:B------:R-:W-:-:S04]  /*0510*/  @!UP1 UIADD3 UR6, -UR11, 0x100000, URZ ;  /* 0x001000000b069890 */ /* 0x000fc8000fffe13f */
[----:B------:R-:W-:Y:S02]  /*0520*/  @!UP1 USHF.L.U32 UR7, UR6, 0xb, URZ ;  /* 0x0000000b06079899 */ /* 0x000fe4000800063f */
[----:B------:R-:W-:Y:S01]  /*0530*/  @!UP1 USHF.L.U32 UR6, UR6, 0x1, URZ ;  /* 0x0000000106069899 */ /* 0x000fe2000800063f */
[----:B------:R-:W-:Y:S01]  /*0540*/  VOTEU.ALL UP0, P0 ;  /* 0x00000000003f7886 */ /* 0x000fe20000000000 */
[----:B-1----:R-:W-:Y:S01]  /*0550*/  @!UP1 ULEA UR9, UR10, UR9, 0x18 ;  /* 0x000000090a099291 */ /* 0x002fe2000f8ec03f */
[----:B------:R-:W-:Y:S02]  /*0560*/  VOTEU.ALL UP1, P0 ;  /* 0x00000000003f7886 */ /* 0x000fe40000020000 */
[----:B------:R-:W-:Y:S01]  /*0570*/  ULDC.64 UR10, c[0x0][0x598] ;  /* 0x00016600000a7ab9 */ /* 0x000fe20000000a00 */
[----:B------:R-:W-:Y:S01]  /*0580*/  ISETP.NE.AND P0, PT, R14, 0x3, PT ;  /* 0x000000030e00780c */ /* 0x000fe20003f05270 */
[----:B------:R-:W0:Y:S02]  /*0590*/  FENCE.VIEW.ASYNC.S ;  /* 0x00000000000073c6 */ /* 0x000e240000000000 */
[----:B0-----:R0:W2:Y:S01]  /*05a0*/  @!UP0 SYNCS.EXCH.64 URZ, [UR8+0x60], UR4 ;  /* 0x00006004083f85b2 */ /* 0x0010a20008000100 */
[----:B------:R-:W-:-:S02]  /*05b0*/  ISETP.NE.U32.AND P1, PT, RZ, UR10, PT ;  /* 0x0000000aff007c0c */ /* 0x000fc4000bf25070 */
[----:B------:R-:W-:Y:S02]  /*05c0*/  ISETP.EQ.OR P0, PT, R14, RZ, !P0 ;  /* 0x000000ff0e00720c */ /* 0x000fe40004702670 */
[----:B------:R-:W-:Y:S02]  /*05d0*/  ISETP.NE.AND.EX P1, PT, RZ, UR11, PT, P1 ;  /* 0x0000000bff007c0c */ /* 0x000fe4000bf25310 */
[----:B------:R-:W-:-:S04]  /*05e0*/  ISETP.EQ.AND P0, PT, R7, RZ, P0 ;  /* 0x000000ff0700720c */ /* 0x000fc80000702270 */
[----:B------:R-:W-:-:S04]  /*05f0*/  SEL R23, RZ, 0x1, !P0 ;  /* 0x00000001ff177807 */ /* 0x000fc80004000000 */
[----:B------:R-:W-:Y:S01]  /*0600*/  SEL R23, R23, 0x2, P3 ;  /* 0x0000000217177807 */ /* 0x000fe20001800000 */
[----:B------:R0:W2:Y:S01]  /*0610*/  @!UP1 SYNCS.EXCH.64 URZ, [UR8+0x68], UR4 ;  /* 0x00006804083f95b2 */ /* 0x0000a20008000100 */
[----:B------:R-:W-:Y:S01]  /*0620*/  NOP ;  /* 0x0000000000007918 */ /* 0x000fe20000000000 */
[----:B------:R0:W2:Y:S01]  /*0630*/  @!UP2 SYNCS.EXCH.64 URZ, [UR9+0x40], UR6 ;  /* 0x00004006093fa5b2 */ /* 0x0000a20008000100 */
[----:B------:R0:W2:Y:S01]  /*0640*/  @!UP3 SYNCS.EXCH.64 URZ, [UR9+0x48], UR6 ;  /* 0x00004806093fb5b2 */ /* 0x0000a20008000100 */
[----:B------:R0:W2:Y:S01]  /*0650*/  @!UP4 SYNCS.EXCH.64 URZ, [UR9+0x50], UR6 ;  /* 0x00005006093fc5b2 */ /* 0x0000a20008000100 */
[----:B------:R0:W2:Y:S01]  /*0660*/  @!UP5 SYNCS.EXCH.64 URZ, [UR9+0x58], UR6 ;  /* 0x00005806093fd5b2 */ /* 0x0000a20008000100 */
[----:B------:R-:W-:Y:S01]  /*0670*/  NOP ;  /* 0x0000000000007918 */ /* 0x000fe20000000000 */
[----:B--234-:R-:W-:Y:S06]  /*0680*/  BAR.SYNC.DEFER_BLOCKING 0x0 ;  /* 0x0000000000007b1d */ /* 0x01cfec0000010000 */
[----:B0-----:R-:W-:Y:S05]  /*0690*/  @!P1 BRA `(.L_x_3) ;  /* 0x00000000001c9947 */ /* 0x001fea0003800000 */
[----:B------:R-:W0:Y:S02]  /*06a0*/  LDC.64 R2, c[0x0][0x598] ;  /* 0x00016600ff027b82 */ /* 0x000e240000000a00 */
[----:B0-----:R-:W2:Y:S02]  /*06b0*/  LDG.E.64 R2, desc[UR46][R2.64] ;  /* 0x0000002e02027981 */ /* 0x001ea4000c1e1b00 */
[----:B--2---:R-:W-:-:S04]  /*06c0*/  ISETP.NE.U32.AND P0, PT, R2, RZ, PT ;  /* 0x000000ff0200720c */ /* 0x004fc80003f05070 */
[----:B------:R-:W-:-:S13]  /*06d0*/  ISETP.NE.AND.EX P0, PT, R3, RZ, PT, P0 ;  /* 0x000000ff0300720c */ /* 0x000fda0003f05300 */
[----:B------:R-:W-:Y:S05]  /*06e0*/  @!P0 BRA `(.L_x_3) ;  /* 0x0000000000088947 */ /* 0x000fea0003800000 */
[----:B------:R1:W5:Y:S01]  /*06f0*/  LD.E R88, desc[UR46][R2.64] ;  /* 0x0000002e02587980 */ /* 0x000362000c101900 */
[----:B------:R-:W-:Y:S05]  /*0700*/  BRA `(.L_x_4) ;  /* 0x0000000000247947 */ /* 0x000fea0003800000 */
.L_x_3:
[----:B------:R-:W-:Y:S02]  /*0710*/  ULDC.64 UR4, c[0x0][0x588] ;  /* 0x0001620000047ab9 */ /* 0x000fe40000000a00 */
[----:B------:R-:W-:-:S04]  /*0720*/  ISETP.NE.U32.AND P0, PT, RZ, UR4, PT ;  /* 0x00000004ff007c0c */ /* 0x000fc8000bf05070 */
[----:B------:R-:W-:-:S13]  /*0730*/  ISETP.NE.AND.EX P0, PT, RZ, UR5, PT, P0 ;  /* 0x00000005ff007c0c */ /* 0x000fda000bf05300 */
[----:B------:R-:W-:Y:S05]  /*0740*/  @!P0 BRA `(.L_x_5) ;  /* 0x00000000000c8947 */ /* 0x000fea0003800000 */
[----:B------:R-:W0:Y:S02]  /*0750*/  LDC.64 R88, c[0x0][0x588] ;  /* 0x00016200ff587b82 */ /* 0x000e240000000a00 */
[----:B0-----:R0:W5:Y:S01]  /*0760*/  LDG.E R88, desc[UR46][R88.64] ;  /* 0x0000002e58587981 */ /* 0x001162000c1e1900 */
[----:B------:R-:W-:Y:S05]  /*0770*/  BRA `(.L_x_4) ;  /* 0x0000000000087947 */ /* 0x000fea0003800000 */
.L_x_5:
[----:B------:R-:W-:Y:S02]  /*0780*/  ULDC UR4, c[0x0][0x580] ;  /* 0x0001600000047ab9 */ /* 0x000fe40000000800 */
[----:B------:R-:W-:-:S07]  /*0790*/  IMAD.U32 R88, RZ, RZ, UR4 ;  /* 0x00000004ff587e24 */ /* 0x000fce000f8e00ff */
.L_x_4:
[----:B------:R-:W-:Y:S02]  /*07a0*/  ULDC.64 UR4, c[0x0][0x5a0] ;  /* 0x0001680000047ab9 */ /* 0x000fe40000000a00 */
[----:B------:R-:W-:-:S04]  /*07b0*/  ISETP.NE.U32.AND P0, PT, RZ, UR4, PT ;  /* 0x00000004ff007c0c */ /* 0x000fc8000bf05070 */
[----:B------:R-:W-:-:S13]  /*07c0*/  ISETP.NE.AND.EX P0, PT, RZ, UR5, PT, P0 ;  /* 0x00000005ff007c0c */ /* 0x000fda000bf05300 */
[----:B------:R-:W-:Y:S05]  /*07d0*/  @!P0 BRA `(.L_x_6) ;  /* 0x00000000001c8947 */ /* 0x000fea0003800000 */
[----:B-1----:R-:W1:Y:S02]  /*07e0*/  LDC.64 R2, c[0x0][0x5a0] ;  /* 0x00016800ff027b82 */ /* 0x002e640000000a00 */
[----:B-1----:R-:W2:Y:S02]  /*07f0*/  LDG.E.64 R2, desc[UR46][R2.64] ;  /* 0x0000002e02027981 */ /* 0x002ea4000c1e1b00 */
[----:B--2---:R-:W-:-:S04]  /*0800*/  ISETP.NE.U32.AND P0, PT, R2, RZ, PT ;  /* 0x000000ff0200720c */ /* 0x004fc80003f05070 */
[----:B------:R-:W-:-:S13]  /*0810*/  ISETP.NE.AND.EX P0, PT, R3, RZ, PT, P0 ;  /* 0x000000ff0300720c */ /* 0x000fda0003f05300 */
[----:B------:R-:W-:Y:S05]  /*0820*/  @!P0 BRA `(.L_x_6) ;  /* 0x0000000000088947 */ /* 0x000fea0003800000 */
[----:B0-----:R2:W5:Y:S01]  /*0830*/  LD.E R89, desc[UR46][R2.64] ;  /* 0x0000002e02597980 */ /* 0x001562000c101900 */
[----:B------:R-:W-:Y:S05]  /*0840*/  BRA `(.L_x_7) ;  /* 0x0000000000247947 */ /* 0x000fea0003800000 */
.L_x_6:
[----:B------:R-:W-:Y:S02]  /*0850*/  ULDC.64 UR4, c[0x0][0x590] ;  /* 0x0001640000047ab9 */ /* 0x000fe40000000a00 */
[----:B------:R-:W-:-:S04]  /*0860*/  ISETP.NE.U32.AND P0, PT, RZ, UR4, PT ;  /* 0x00000004ff007c0c */ /* 0x000fc8000bf05070 */
[----:B------:R-:W-:-:S13]  /*0870*/  ISETP.NE.AND.EX P0, PT, RZ, UR5, PT, P0 ;  /* 0x00000005ff007c0c */ /* 0x000fda000bf05300 */
[----:B------:R-:W-:Y:S05]  /*0880*/  @!P0 BRA `(.L_x_8) ;  /* 0x00000000000c8947 */ /* 0x000fea0003800000 */
[----:B-1----:R-:W0:Y:S02]  /*0890*/  LDC.64 R2, c[0x0][0x590] ;  /* 0x00016400ff027b82 */ /* 0x002e240000000a00 */
[----:B0-----:R0:W5:Y:S01]  /*08a0*/  LDG.E R89, desc[UR46][R2.64] ;  /* 0x0000002e02597981 */ /* 0x001162000c1e1900 */
[----:B------:R-:W-:Y:S05]  /*08b0*/  BRA `(.L_x_7) ;  /* 0x0000000000087947 */ /* 0x000fea0003800000 */
.L_x_8:
[----:B------:R-:W-:Y:S02]  /*08c0*/  ULDC UR4, c[0x0][0x584] ;  /* 0x0001610000047ab9 */ /* 0x000fe40000000800 */
[----:B0-----:R-:W-:-:S07]  /*08d0*/  IMAD.U32 R89, RZ, RZ, UR4 ;  /* 0x00000004ff597e24 */ /* 0x001fce000f8e00ff */
.L_x_7:
[----:B012---:R-:W0:Y:S01]  /*08e0*/  LDC R2, c[0x0][0x65c] ;  /* 0x00019700ff027b82 */ /* 0x007e220000000800 */
[----:B------:R-:W1:Y:S01]  /*08f0*/  S2R R15, SR_CTAID.Y ;  /* 0x00000000000f7919 */ /* 0x000e620000002600 */
[----:B------:R-:W-:Y:S01]  /*0900*/  ULDC UR6, c[0x0][0x28c] ;  /* 0x0000a30000067ab9 */ /* 0x000fe20000000800 */
[----:B------:R-:W-:Y:S01]  /*0910*/  ISETP.NE.AND P0, PT, R7, 0x2, PT ;  /* 0x000000020700780c */ /* 0x000fe20003f05270 */
[----:B------:R-:W-:Y:S01]  /*0920*/  UIADD3 UR6, UR6, 0x7f, URZ ;  /* 0x0000007f06067890 */ /* 0x000fe2000fffe03f */
[----:B------:R-:W2:Y:S01]  /*0930*/  S2R R6, SR_CTAID.X ;  /* 0x0000000000067919 */ /* 0x000ea20000002500 */
[----:B------:R-:W-:Y:S01]  /*0940*/  UMOV UR36, URZ ;  /* 0x0000003f00247c82 */ /* 0x000fe20008000000 */
[----:B------:R-:W-:Y:S01]  /*0950*/  UMOV UR38, URZ ;  /* 0x0000003f00267c82 */ /* 0x000fe20008000000 */
[----:B------:R-:W-:Y:S01]  /*0960*/  USHF.R.S32.HI UR7, URZ, 0x1f, UR6 ;  /* 0x0000001f3f077899 */ /* 0x000fe20008011406 */
[----:B------:R-:W-:-:S03]  /*0970*/  ULDC.64 UR8, c[0x0][0x650] ;  /* 0x0001940000087ab9 */ /* 0x000fc60000000a00 */
[----:B------:R-:W-:-:S04]  /*0980*/  ULEA.HI UR7, UR7, UR6, URZ, 0x7 ;  /* 0x0000000607077291 */ /* 0x000fc8000f8f383f */
[----:B------:R-:W-:Y:S01]  /*0990*/  USHF.R.S32.HI UR37, URZ, 0x7, UR7 ;  /* 0x000000073f257899 */ /* 0x000fe20008011407 */
[----:B0-----:R-:W-:-:S13]  /*09a0*/  ISETP.NE.AND P1, PT, R2, 0x1, PT ;  /* 0x000000010200780c */ /* 0x001fda0003f25270 */
[----:B------:R-:W2:Y:S01]  /*09b0*/  @P1 LDC R17, c[0x0][0x10] ;  /* 0x00000400ff111b82 */ /* 0x000ea20000000800 */
[----:B-1----:R-:W-:Y:S02]  /*09c0*/  @P1 IMAD.MOV.U32 R8, RZ, RZ, R15 ;  /* 0x000000ffff081224 */ /* 0x002fe400078e000f */
[----:B------:R-:W-:Y:S02]  /*09d0*/  @P1 IMAD.MOV.U32 R9, RZ, RZ, RZ ;  /* 0x000000ffff091224 */ /* 0x000fe400078e00ff */
[----:B------:R-:W-:-:S03]  /*09e0*/  @P1 IMAD.MOV.U32 R7, RZ, RZ, RZ ;  /* 0x000000ffff071224 */ /* 0x000fc600078e00ff */
[----:B------:R-:W0:Y:S01]  /*09f0*/  @!P1 LDC R3, c[0x0][0xc] ;  /* 0x00000300ff039b82 */ /* 0x000e220000000800 */
[----:B------:R-:W-:Y:S01]  /*0a00*/  ULDC UR4, c[0x0][0xc] ;  /* 0x0000030000047ab9 */ /* 0x000fe20000000800 */
[----:B------:R-:W-:Y:S02]  /*0a10*/  ULDC UR5, c[0x0][0x10] ;  /* 0x0000040000057ab9 */ /* 0x000fe40000000800 */
[----:B------:R-:W-:-:S04]  /*0a20*/  UIMAD.WIDE.U32 UR4, UR4, UR5, URZ ;  /* 0x00000005040472a5 */ /* 0x000fc8000f8e003f */
[----:B------:R-:W1:Y:S01]  /*0a30*/  LDC R0, c[0x0][0x14] ;  /* 0x00000500ff007b82 */ /* 0x000e620000000800 */
[----:B--2---:R-:W-:-:S04]  /*0a40*/  @P1 IMAD.WIDE.U32 R16, R6, R17, R8 ;  /* 0x0000001106101225 */ /* 0x004fc800078e0008 */
[----:B------:R-:W-:Y:S02]  /*0a50*/  @P1 IMAD.IADD R17, R17, 0x1, R7 ;  /* 0x0000000111111824 */ /* 0x000fe400078e0207 */
[----:B------:R-:W-:Y:S02]  /*0a60*/  IMAD.MOV.U32 R7, RZ, RZ, RZ ;  /* 0x000000ffff077224 */ /* 0x000fe400078e00ff */
[----:B0-----:R-:W-:-:S04]  /*0a70*/  @!P1 IMAD.WIDE.U32 R8, R3, R15, R6 ;  /* 0x0000000f03089225 */ /* 0x001fc800078e0006 */
[----:B------:R-:W-:Y:S02]  /*0a80*/  @!P1 IMAD.MOV.U32 R16, RZ, RZ, R8 ;  /* 0x000000ffff109224 */ /* 0x000fe400078e0008 */
[----:B-1----:R-:W-:-:S04]  /*0a90*/  IMAD.WIDE.U32 R10, R0, UR4, RZ ;  /* 0x00000004000a7c25 */ /* 0x002fc8000f8e00ff */
[----:B------:R-:W-:Y:S01]  /*0aa0*/  IMAD R3, R0, UR5, RZ ;  /* 0x0000000500037c24 */ /* 0x000fe2000f8e02ff */
[----:B------:R0:W-:Y:S01]  /*0ab0*/  STL.64 [R1], R10 ;  /* 0x0000000a01007387 */ /* 0x0001e20000100a00 */
[----:B------:R-:W-:Y:S02]  /*0ac0*/  @!P1 IMAD.MOV.U32 R17, RZ, RZ, R9 ;  /* 0x000000ffff119224 */ /* 0x000fe400078e0009 */
[----:B------:R-:W-:Y:S01]  /*0ad0*/  IMAD.IADD R0, R11, 0x1, R3 ;  /* 0x000000010b007824 */ /* 0x000fe200078e0203 */
[----:B------:R-:W-:Y:S06]  /*0ae0*/  @P0 BRA `(.L_x_9) ;  /* 0x0000000000200947 */ /* 0x000fec0003800000 */
[----:B------:R-:W-:Y:S01]  /*0af0*/  UISETP.GE.U32.AND UP0, UPT, UR37, 0x3, UPT ;  /* 0x000000032500788c */ /* 0x000fe2000bf06070 */
[----:B------:R-:W-:Y:S01]  /*0b00*/  IADD3 R16, P0, R16, R10, RZ ;  /* 0x0000000a10107210 */ /* 0x000fe20007f1e0ff */
[----:B------:R-:W-:Y:S01]  /*0b10*/  UIMAD.WIDE.U32 UR4, UR37, -0x55555555, URZ ;  /* 0xaaaaaaab250478a5 */ /* 0x000fe2000f8e003f */
[----:B------:R-:W-:-:S03]  /*0b20*/  UMOV UR38, URZ ;  /* 0x0000003f00267c82 */ /* 0x000fc60008000000 */
[----:B------:R-:W-:Y:S01]  /*0b30*/  USHF.R.U32.HI UR4, URZ, 0x1, UR5 ;  /* 0x000000013f047899 */ /* 0x000fe20008011605 */
[----:B------:R-:W-:-:S03]  /*0b40*/  IMAD.X R17, R0, 0x1, R17, P0 ;  /* 0x0000000100117824 */ /* 0x000fc600000e0611 */
[----:B------:R-:W-:Y:S02]  /*0b50*/  UIMAD UR36, UR4, -0x3, UR37 ;  /* 0xfffffffd042478a4 */ /* 0x000fe4000f8e0225 */
[----:B------:R-:W-:-:S12]  /*0b60*/  @UP0 ULOP3.LUT UR38, UR4, 0x1, URZ, 0xc0, !UPT ;  /* 0x0000000104260892 */ /* 0x000fd8000f8ec03f */
.L_x_9:
[----:B------:R-:W-:Y:S01]  /*0b70*/  ISETP.GE.U32.AND P0, PT, R16, UR8, PT ;  /* 0x0000000810007c0c */ /* 0x000fe2000bf06070 */
[----:B------:R-:W-:Y:S01]  /*0b80*/  IMAD.MOV.U32 R22, RZ, RZ, -0x1 ;  /* 0xffffffffff167424 */ /* 0x000fe200078e00ff */
[----:B------:R-:W-:Y:S01]  /*0b90*/  PRMT R3, RZ, 0x7610, R3 ;  /* 0x00007610ff037816 */ /* 0x000fe20000000003 */
[----:B------:R-:W-:Y:S01]  /*0ba0*/  IMAD.MOV.U32 R18, RZ, RZ, -0x1 ;  /* 0xffffffffff127424 */ /* 0x000fe200078e00ff */
[----:B------:R-:W-:Y:S01]  /*0bb0*/  ISETP.GE.U32.AND.EX P0, PT, R17, UR9, PT, P0 ;  /* 0x0000000911007c0c */ /* 0x000fe2000bf06100 */
[----:B------:R-:W-:-:S12]  /*0bc0*/  IMAD.MOV.U32 R19, RZ, RZ, -0x1 ;  /* 0xffffffffff137424 */ /* 0x000fd800078e00ff */
[----:B------:R-:W-:Y:S05]  /*0bd0*/  @P0 BRA `(.L_x_10) ;  /* 0x0000000400580947 */ /* 0x000fea0003800000 */
[----:B------:R-:W1:Y:S01]  /*0be0*/  LDC.64 R20, c[0x0][0x628] ;  /* 0x00018a00ff147b82 */ /* 0x000e620000000a00 */
[----:B------:R-:W-:Y:S02]  /*0bf0*/  IMAD.MOV.U32 R8, RZ, RZ, R16 ;  /* 0x000000ffff087224 */ /* 0x000fe400078e0010 */
[----:B------:R-:W-:-:S05]  /*0c00*/  IMAD.MOV.U32 R9, RZ, RZ, R17 ;  /* 0x000000ffff097224 */ /* 0x000fca00078e0011 */
[----:B------:R-:W2:Y:S08]  /*0c10*/  LDC R18, c[0x0][0x630] ;  /* 0x00018c00ff127b82 */ /* 0x000eb00000000800 */
[----:B------:R-:W3:Y:S01]  /*0c20*/  LDC.64 R24, c[0x0][0x620] ;  /* 0x00018800ff187b82 */ /* 0x000ee20000000a00 */
[----:B-1----:R-:W-:-:S04]  /*0c30*/  ISETP.NE.U32.AND P0, PT, R20, RZ, PT ;  /* 0x000000ff1400720c */ /* 0x002fc80003f05070 */
[----:B------:R-:W-:-:S13]  /*0c40*/  ISETP.NE.AND.EX P0, PT, R21, RZ, PT, P0 ;  /* 0x000000ff1500720c */ /* 0x000fda0003f05300 */
[----:B--23--:R-:W-:Y:S05]  /*0c50*/  @!P0 BRA `(.L_x_11) ;  /* 0x0000000000288947 */ /* 0x00cfea0003800000 */
[----:B------:R-:W1:Y:S02]  /*0c60*/  LDC R3, c[0x0][0x634] ;  /* 0x00018d00ff037b82 */ /* 0x000e640000000800 */
[----:B-1----:R-:W-:-:S05]  /*0c70*/  IADD3 R3, P0, R16, R3, RZ ;  /* 0x0000000310037210 */ /* 0x002fca0007f1e0ff */
[----:B------:R-:W-:-:S04]  /*0c80*/  IMAD.X R19, RZ, RZ, R17, P0 ;  /* 0x000000ffff137224 */ /* 0x000fc800000e0611 */
[----:B------:R-:W-:-:S04]  /*0c90*/  IMAD.WIDE.U32 R8, R19, R20, RZ ;  /* 0x0000001413087225 */ /* 0x000fc800078e00ff */
[----:B0-----:R-:W-:-:S04]  /*0ca0*/  IMAD.WIDE.U32 R10, P0, R3, R21, R8 ;  /* 0x00000015030a7225 */ /* 0x001fc80007800008 */
[----:B------:R-:W-:-:S04]  /*0cb0*/  IMAD.WIDE.U32 R8, R3, R20, RZ ;  /* 0x0000001403087225 */ /* 0x000fc800078e00ff */
[----:B------:R-:W-:Y:S01]  /*0cc0*/  IMAD.X R13, RZ, RZ, RZ, P0 ;  /* 0x000000ffff0d7224 */ /* 0x000fe200000e06ff */
[----:B------:R-:W-:Y:S01]  /*0cd0*/  IADD3 RZ, P0, R9, R10, RZ ;  /* 0x0000000a09ff7210 */ /* 0x000fe20007f1e0ff */
[----:B------:R-:W-:-:S04]  /*0ce0*/  IMAD.MOV.U32 R12, RZ, RZ, R11 ;  /* 0x000000ffff0c7224 */ /* 0x000fc800078e000b */
[----:B------:R-:W-:-:S08]  /*0cf0*/  IMAD.WIDE.U32.X R8, R19, R21, R12, P0 ;  /* 0x0000001513087225 */ /* 0x000fd000000e040c */
.L_x_11:
[-CC-:B------:R-:W-:Y:S01]  /*0d00*/  SHF.R.U64 R30, R8, R18.reuse, R9.reuse ;  /* 0x00000012081e7219 */ /* 0x180fe20000001209 */
[----:B------:R-:W1:Y:S01]  /*0d10*/  LDC R12, c[0x0][0x618] ;  /* 0x00018600ff0c7b82 */ /* 0x000e620000000800 */
[----:B------:R-:W-:Y:S01]  /*0d20*/  SHF.R.U32.HI R7, RZ, R18, R9 ;  /* 0x00000012ff077219 */ /* 0x000fe20000011609 */
[----:B------:R-:W-:Y:S01]  /*0d30*/  ULDC UR4, c[0x0][0x150] ;  /* 0x0000540000047ab9 */ /* 0x000fe20000000800 */
[----:B0-----:R-:W-:Y:S02]  /*0d40*/  IADD3 R11, P0, RZ, -R30, RZ ;  /* 0x8000001eff0b7210 */ /* 0x001fe40007f1e0ff */
[----:B------:R-:W-:-:S03]  /*0d50*/  I2FP.F32.U32 R3, R6 ;  /* 0x0000000600037245 */ /* 0x000fc60000201000 */
[----:B------:R-:W0:Y:S01]  /*0d60*/  LDC.64 R26, c[0x0][0x640] ;  /* 0x00019000ff1a7b82 */ /* 0x000e220000000a00 */
[----:B------:R-:W-:Y:S02]  /*0d70*/  IMAD.X R13, RZ, RZ, ~R7, P0 ;  /* 0x000000ffff0d7224 */ /* 0x000fe400000e0e07 */
[----:B------:R-:W-:Y:S01]  /*0d80*/  FMUL R3, R3, UR4 ;  /* 0x0000000403037c20 */ /* 0x000fe20008400000 */
[----:B------:R-:W-:Y:S01]  /*0d90*/  IMAD.WIDE.U32 R8, R11, R24, R16 ;  /* 0x000000180b087225 */ /* 0x000fe200078e0010 */
[----:B------:R-:W-:-:S03]  /*0da0*/  ULDC UR4, c[0x0][0x154] ;  /* 0x0000550000047ab9 */ /* 0x000fc60000000800 */
[----:B------:R-:W-:Y:S01]  /*0db0*/  IMAD R10, R13, R24, RZ ;  /* 0x000000180d0a7224 */ /* 0x000fe200078e02ff */
[----:B------:R-:W2:Y:S01]  /*0dc0*/  LDC R7, c[0x0][0x144] ;  /* 0x00005100ff077b82 */ /* 0x000ea20000000800 */
[----:B------:R-:W3:Y:S02]  /*0dd0*/  F2I.U32.TRUNC.NTZ R3, R3 ;  /* 0x0000000300037305 */ /* 0x000ee4000020f000 */
[----:B------:R-:W-:-:S04]  /*0de0*/  IMAD R11, R11, R25, R10 ;  /* 0x000000190b0b7224 */ /* 0x000fc800078e020a */
[----:B------:R-:W-:Y:S01]  /*0df0*/  IMAD.IADD R9, R9, 0x1, R11 ;  /* 0x0000000109097824 */ /* 0x000fe200078e020b */
[----:B------:R-:W4:Y:S01]  /*0e00*/  LDC R18, c[0x0][0x608] ;  /* 0x00018200ff127b82 */ /* 0x000f220000000800 */
[----:B------:R-:W-:-:S03]  /*0e10*/  IMAD.MOV.U32 R11, RZ, RZ, -0x1 ;  /* 0xffffffffff0b7424 */ /* 0x000fc600078e00ff */
[-C--:B-1----:R-:W-:Y:S02]  /*0e20*/  SHF.R.U64 R22, R8, R12.reuse, R9 ;  /* 0x0000000c08167219 */ /* 0x082fe40000001209 */
[----:B------:R-:W-:Y:S02]  /*0e30*/  I2FP.F32.U32 R8, R15 ;  /* 0x0000000f00087245 */ /* 0x000fe40000201000 */
[----:B------:R-:W1:Y:S01]  /*0e40*/  LDC R24, c[0x0][0x658] ;  /* 0x00019600ff187b82 */ /* 0x000e620000000800 */
[----:B0-----:R-:W-:Y:S01]  /*0e50*/  ISETP.NE.U32.AND P0, PT, R26, RZ, PT ;  /* 0x000000ff1a00720c */ /* 0x001fe20003f05070 */
[----:B---3--:R-:W-:Y:S01]  /*0e60*/  IMAD.MOV R10, RZ, RZ, -R3 ;  /* 0x000000ffff0a7224 */ /* 0x008fe200078e0a03 */
[----:B------:R-:W-:Y:S01]  /*0e70*/  SHF.R.U32.HI R9, RZ, R12, R9 ;  /* 0x0000000cff097219 */ /* 0x000fe20000011609 */
[----:B------:R-:W-:Y:S01]  /*0e80*/  FMUL R8, R8, UR4 ;  /* 0x0000000408087c20 */ /* 0x000fe20008400000 */
[----:B------:R-:W-:-:S03]  /*0e90*/  ISETP.NE.AND.EX P0, PT, R27, RZ, PT, P0 ;  /* 0x000000ff1b00720c */ /* 0x000fc60003f05300 */
[----:B------:R-:W0:Y:S01]  /*0ea0*/  LDC R20, c[0x0][0x148] ;  /* 0x00005200ff147b82 */ /* 0x000e220000000800 */
[----:B--2---:R-:W-:-:S07]  /*0eb0*/  IMAD R3, R7, R10, R6 ;  /* 0x0000000a07037224 */ /* 0x004fce00078e0206 */
[----:B------:R-:W2:Y:S01]  /*0ec0*/  LDC R21, c[0x0][0x600] ;  /* 0x00018000ff157b82 */ /* 0x000ea20000000800 */
[-CC-:B----4-:R-:W-:Y:S02]  /*0ed0*/  SHF.R.U64 R32, R22, R18.reuse, R9.reuse ;  /* 0x0000001216207219 */ /* 0x190fe40000001209 */
[----:B------:R-:W-:Y:S01]  /*0ee0*/  SHF.R.U32.HI R7, RZ, R18, R9 ;  /* 0x00000012ff077219 */ /* 0x000fe20000011609 */
[----:B------:R-:W-:Y:S01]  /*0ef0*/  IMAD.MOV.U32 R9, RZ, RZ, 0x1 ;  /* 0x00000001ff097424 */ /* 0x000fe200078e00ff */
[----:B------:R3:W4:Y:S03]  /*0f00*/  F2I.U32.TRUNC.NTZ R18, R8 ;  /* 0x0000000800127305 */ /* 0x000726000020f000 */
[----:B------:R-:W0:Y:S01]  /*0f10*/  LDC R25, c[0x0][0x648] ;  /* 0x00019200ff197b82 */ /* 0x000e220000000800 */
[-C--:B-1----:R-:W-:Y:S02]  /*0f20*/  SHF.L.U32 R6, R11, R24.reuse, RZ ;  /* 0x000000180b067219 */ /* 0x082fe400000006ff */
[----:B------:R-:W-:-:S02]  /*0f30*/  SHF.R.U64 R34, R32, R24, R7 ;  /* 0x0000001820227219 */ /* 0x000fc40000001207 */
[----:B------:R-:W-:Y:S02]  /*0f40*/  LOP3.LUT R13, RZ, R6, RZ, 0x33, !PT ;  /* 0x00000006ff0d7212 */ /* 0x000fe400078e33ff */
[-C--:B------:R-:W-:Y:S01]  /*0f50*/  SHF.R.U32.HI R7, RZ, R24.reuse, R7 ;  /* 0x00000018ff077219 */ /* 0x080fe20000011607 */
[----:B------:R-:W1:Y:S01]  /*0f60*/  LDC R29, c[0x0][0x638] ;  /* 0x00018e00ff1d7b82 */ /* 0x000e620000000800 */
[----:B------:R-:W-:Y:S01]  /*0f70*/  SHF.L.U32 R12, R9, R24, RZ ;  /* 0x00000018090c7219 */ /* 0x000fe200000006ff */
[----:B------:R-:W-:-:S06]  /*0f80*/  IMAD.MOV.U32 R6, RZ, RZ, R34 ;  /* 0x000000ffff067224 */ /* 0x000fcc00078e0022 */
[----:B------:R-:W0:Y:S01]  /*0f90*/  LDC R28, c[0x0][0x610] ;  /* 0x00018400ff1c7b82 */ /* 0x000e220000000800 */
[----:B---34-:R-:W-:Y:S05]  /*0fa0*/  @!P0 BRA `(.L_x_12) ;  /* 0x0000000000288947 */ /* 0x018fea0003800000 */
[----:B------:R-:W3:Y:S02]  /*0fb0*/  LDC R11, c[0x0][0x64c] ;  /* 0x00019300ff0b7b82 */ /* 0x000ee40000000800 */
[----:B---3--:R-:W-:-:S05]  /*0fc0*/  IADD3 R11, P0, R34, R11, RZ ;  /* 0x0000000b220b7210 */ /* 0x008fca0007f1e0ff */
[----:B------:R-:W-:-:S04]  /*0fd0*/  IMAD.X R19, RZ, RZ, R7, P0 ;  /* 0x000000ffff137224 */ /* 0x000fc800000e0607 */
[----:B------:R-:W-:-:S04]  /*0fe0*/  IMAD.WIDE.U32 R6, R19, R26, RZ ;  /* 0x0000001a13067225 */ /* 0x000fc800078e00ff */
[----:B------:R-:W-:-:S04]  /*0ff0*/  IMAD.WIDE.U32 R8, P0, R11, R27, R6 ;  /* 0x0000001b0b087225 */ /* 0x000fc80007800006 */
[----:B------:R-:W-:-:S04]  /*1000*/  IMAD.WIDE.U32 R6, R11, R26, RZ ;  /* 0x0000001a0b067225 */ /* 0x000fc800078e00ff */
[----:B------:R-:W-:Y:S01]  /*1010*/  IMAD.X R11, RZ, RZ, RZ, P0 ;  /* 0x000000ffff0b7224 */ /* 0x000fe200000e06ff */
[----:B------:R-:W-:Y:S01]  /*1020*/  IADD3 RZ, P0, R7, R8, RZ ;  /* 0x0000000807ff7210 */ /* 0x000fe20007f1e0ff */
[----:B------:R-:W-:-:S04]  /*1030*/  IMAD.MOV.U32 R10, RZ, RZ, R9 ;  /* 0x000000ffff0a7224 */ /* 0x000fc800078e0009 */
[----:B------:R-:W-:-:S08]  /*1040*/  IMAD.WIDE.U32.X R6, R19, R27, R10, P0 ;  /* 0x0000001b13067225 */ /* 0x000fd000000e040a */
.L_x_12:
[----:B0-----:R-:W-:Y:S01]  /*1050*/  SHF.R.U64 R6, R6, R25, R7 ;  /* 0x0000001906067219 */ /* 0x001fe20000001207 */
[----:B--2---:R-:W-:Y:S01]  /*1060*/  VIADD R7, R21, 0xffffffff ;  /* 0xffffffff15077836 */ /* 0x004fe20000000000 */
[----:B------:R-:W-:Y:S01]  /*1070*/  LOP3.LUT R13, R32, R13, RZ, 0xc0, !PT ;  /* 0x0000000d200d7212 */ /* 0x000fe200078ec0ff */
[----:B------:R-:W-:Y:S02]  /*1080*/  IMAD.MOV R18, RZ, RZ, -R18 ;  /* 0x000000ffff127224 */ /* 0x000fe400078e0a12 */
[----:B------:R-:W-:Y:S01]  /*1090*/  IMAD.MOV R8, RZ, RZ, -R6 ;  /* 0x000000ffff087224 */ /* 0x000fe200078e0a06 */
[----:B------:R-:W-:Y:S01]  /*10a0*/  LOP3.LUT R7, R22, R7, RZ, 0xc0, !PT ;  /* 0x0000000716077212 */ /* 0x000fe200078ec0ff */
[----:B------:R-:W-:Y:S02]  /*10b0*/  IMAD R12, R12, R6, R13 ;  /* 0x000000060c0c7224 */ /* 0x000fe400078e020d */
[----:B------:R-:W-:Y:S02]  /*10c0*/  @P1 IMAD R3, R20, R18, R15 ;  /* 0x0000001214031224 */ /* 0x000fe400078e020f */
[----:B-1----:R-:W-:-:S02]  /*10d0*/  IMAD R6, R8, R29, R34 ;  /* 0x0000001d08067224 */ /* 0x002fc400078e0222 */
[----:B------:R-:W-:Y:S02]  /*10e0*/  IMAD R22, R12, R28, R3 ;  /* 0x0000001c0c167224 */ /* 0x000fe400078e0203 */
[----:B------:R-:W-:Y:S02]  /*10f0*/  IMAD R7, R6, R21, R7 ;  /* 0x0000001506077224 */ /* 0x000fe400078e0207 */
[----:B------:R-:W-:Y:S02]  /*1100*/  IMAD.MOV.U32 R3, RZ, RZ, 0x1 ;  /* 0x00000001ff037424 */ /* 0x000fe400078e00ff */
[----:B------:R-:W-:Y:S01]  /*1110*/  IMAD.MOV.U32 R19, RZ, RZ, R30 ;  /* 0x000000ffff137224 */ /* 0x000fe200078e001e */
[----:B------:R-:W-:Y:S02]  /*1120*/  SEL R18, R7, R22, !P1 ;  /* 0x0000001607127207 */ /* 0x000fe40004800000 */
[----:B------:R-:W-:-:S07]  /*1130*/  SEL R22, R22, R7, !P1 ;  /* 0x0000000716167207 */ /* 0x000fce0004800000 */
.L_x_10:
[----:B------:R-:W-:Y:S05]  /*1140*/  @!P2 BRA `(.L_x_13) ;  /* 0x00000060000ca947 */ /* 0x000fea0003800000 */
[----:B------:R-:W-:-:S13]  /*1150*/  ISETP.GT.U32.AND P0, PT, R31, 0x1, PT ;  /* 0x000000011f00780c */ /* 0x000fda0003f04070 */
[----:B------:R-:W-:Y:S05]  /*1160*/  @P0 EXIT ;  /* 0x000000000000094d */ /* 0x000fea0003800000 */
.L_x_14:
[----:B------:R-:W-:-:S08]  /*1170*/  NOP ;  /* 0x0000000000007918 */ /* 0x000fd00000000000 */
[----:B------:R-:W1:Y:S02]  /*1180*/  USETMAXREG.TRY_ALLOC.CTAPOOL UP0, 0xe8 ;  /* 0x000000e8000079c8 */ /* 0x000e640008000600 */
[----:B-1----:R-:W-:-:S13]  /*1190*/  PLOP3.LUT P0, PT, PT, PT, UP0, 0x80, 0x0 ;  /* 0x000000000000781c */ /* 0x002fda0003f0f008 */
[----:B------:R-:W-:Y:S05]  /*11a0*/  @!P0 BRA `(.L_x_14) ;  /* 0xfffffffc00f08947 */ /* 0x000fea000383ffff */
[----:B------:R-:W-:-:S13]  /*11b0*/  LOP3.LUT P0, RZ, R3, 0xff, RZ, 0xc0, !PT ;  /* 0x000000ff03ff7812 */ /* 0x000fda000780c0ff */
[----:B------:R-:W-:Y:S05]  /*11c0*/  @!P0 EXIT ;  /* 0x000000000000894d */ /* 0x000fea0003800000 */
[----:B------:R-:W2:Y:S01]  /*11d0*/  LDL.64 R8, [R1] ;  /* 0x0000000001087983 */ /* 0x000ea20000100a00 */
[----:B------:R-:W-:Y:S01]  /*11e0*/  SHF.R.S32.HI R4, RZ, 0x1f, R5 ;  /* 0x0000001fff047819 */ /* 0x000fe20000011405 */
[----:B------:R-:W1:Y:S01]  /*11f0*/  S2UR UR4, SR_CgaCtaId ;  /* 0x00000000000479c3 */ /* 0x000e620000008800 */
[----:B------:R-:W-:Y:S01]  /*1200*/  UISETP.LT.AND UP0, UPT, UR37, 0x1, UPT ;  /* 0x000000012500788c */ /* 0x000fe2000bf01270 */
[----:B------:R-:W-:Y:S01]  /*1210*/  LOP3.LUT R102, R23, 0x1, RZ, 0xfc, !PT ;  /* 0x0000000117667812 */ /* 0x000fe200078efcff */
[----:B------:R-:W-:Y:S01]  /*1220*/  UIADD3 UR5, UR43, -0x1, URZ ;  /* 0xffffffff2b057890 */ /* 0x000fe2000fffe03f */
[CC--:B------:R-:W-:Y:S01]  /*1230*/  LEA.HI R3, R4.reuse, R5.reuse, RZ, 0x2 ;  /* 0x0000000504037211 */ /* 0x0c0fe200078f10ff */
[----:B------:R-:W-:Y:S01]  /*1240*/  USEL UR42, UR37, 0x1, UP0 ;  /* 0x00000001252a7887 */ /* 0x000fe20008000000 */
[----:B------:R-:W-:Y:S01]  /*1250*/  LEA.HI R4, R4, R5, RZ, 0x5 ;  /* 0x0000000504047211 */ /* 0x000fe200078f28ff */
[----:B------:R-:W-:Y:S01]  /*1260*/  UMOV UR40, 0x400 ;  /* 0x0000040000287882 */ /* 0x000fe20000000000 */
[--C-:B------:R-:W-:Y:S01]  /*1270*/  SHF.R.S32.HI R90, RZ, 0x2, R3.reuse ;  /* 0x00000002ff5a7819 */ /* 0x100fe20000011403 */
[----:B------:R-:W3:Y:S01]  /*1280*/  LDC R96, c[0x0][0x658] ;  /* 0x00019600ff607b82 */ /* 0x000ee20000000800 */
[----:B------:R-:W-:Y:S01]  /*1290*/  SHF.R.S32.HI R7, RZ, 0x1f, R3 ;  /* 0x0000001fff077819 */ /* 0x000fe20000011403 */
[----:B------:R-:W-:Y:S01]  /*12a0*/  UISETP.NE.AND UP0, UPT, UR5, URZ, UPT ;  /* 0x0000003f0500728c */ /* 0x000fe2000bf05270 */
[----:B------:R-:W-:Y:S01]  /*12b0*/  LOP3.LUT R6, R3, 0xfffffffc, RZ, 0xc0, !PT ;  /* 0xfffffffc03067812 */ /* 0x000fe200078ec0ff */
[----:B------:R-:W-:Y:S01]  /*12c0*/  ULDC UR6, c[0x0][0x284] ;  /* 0x0000a10000067ab9 */ /* 0x000fe20000000800 */
[----:B------:R-:W-:Y:S01]  /*12d0*/  LEA.HI R7, R7, R90, RZ, 0x3 ;  /* 0x0000005a07077211 */ /* 0x000fe200078f18ff */
[----:B------:R-:W-:Y:S01]  /*12e0*/  USHF.L.U32 UR39, UR37, 0x1, URZ ;  /* 0x0000000125277899 */ /* 0x000fe2000800063f */
[----:B------:R-:W-:Y:S01]  /*12f0*/  SHF.R.S32.HI R3, RZ, 0x5, R4 ;  /* 0x00000005ff037819 */ /* 0x000fe20000011404 */
[----:B------:R-:W4:Y:S01]  /*1300*/  LDC.64 R94, c[0x0][0x5c8] ;  /* 0x00017200ff5e7b82 */ /* 0x000f220000000a00 */
[----:B------:R-:W-:Y:S01]  /*1310*/  LOP3.LUT R7, R7, 0xfffffff8, RZ, 0xc0, !PT ;  /* 0xfffffff807077812 */ /* 0x000fe200078ec0ff */
[----:B------:R-:W-:Y:S01]  /*1320*/  IMAD.IADD R6, R5, 0x1, -R6 ;  /* 0x0000000105067824 */ /* 0x000fe200078e0a06 */
[----:B------:R-:W-:Y:S01]  /*1330*/  UIADD3 UR42, -UR42, UR37, URZ ;  /* 0x000000252a2a7290 */ /* 0x000fe2000fffe13f */
[----:B------:R-:W-:-:S02]  /*1340*/  IMAD.MOV.U32 R5, RZ, RZ, 0x1 ;  /* 0x00000001ff057424 */ /* 0x000fc400078e00ff */
[----:B------:R-:W-:Y:S01]  /*1350*/  IMAD.IADD R90, R90, 0x1, -R7 ;  /* 0x000000015a5a7824 */ /* 0x000fe200078e0a07 */
[----:B-1----:R-:W-:Y:S01]  /*1360*/  ULEA UR40, UR4, UR40, 0x18 ;  /* 0x0000002804287291 */ /* 0x002fe2000f8ec03f */
[----:B------:R-:W1:Y:S01]  /*1370*/  LDC R97, c[0x0][0x288] ;  /* 0x0000a200ff617b82 */ /* 0x000e620000000800 */
[----:B------:R-:W-:Y:S01]  /*1380*/  USHF.L.U32 UR4, UR5, 0x3, URZ ;  /* 0x0000000305047899 */ /* 0x000fe2000800063f */
[--C-:B------:R-:W-:Y:S01]  /*1390*/  IMAD R101, R3, -0x10, -R90.reuse ;  /* 0xfffffff003657824 */ /* 0x100fe200078e0a5a */
[--C-:B------:R-:W-:Y:S01]  /*13a0*/  SHF.R.S32.HI R91, RZ, 0x1f, R90.reuse ;  /* 0x0000001fff5b7819 */ /* 0x100fe2000001145a */
[----:B------:R-:W-:Y:S01]  /*13b0*/  USEL UR5, URZ, 0x1, UP0 ;  /* 0x000000013f057887 */ /* 0x000fe20008000000 */
[----:B------:R-:W-:Y:S01]  /*13c0*/  IMAD.SHL.U32 R92, R6, 0x2, RZ ;  /* 0x00000002065c7824 */ /* 0x000fe200078e00ff */
[----:B------:R-:W-:Y:S01]  /*13d0*/  UIADD3 UR41, UR40, 0x40, URZ ;  /* 0x0000004028297890 */ /* 0x000fe2000fffe03f */
[----:B------:R-:W-:Y:S01]  /*13e0*/  VIADD R101, R101, UR6 ;  /* 0x0000000665657c36 */ /* 0x000fe20008000000 */
[----:B------:R-:W0:Y:S01]  /*13f0*/  LDC R99, c[0x0][0x600] ;  /* 0x00018000ff637b82 */ /* 0x000e220000000800 */
[----:B------:R-:W-:Y:S01]  /*1400*/  IMAD.WIDE R90, R3, 0x10, R90 ;  /* 0x00000010035a7825 */ /* 0x000fe200078e025a */
[----:B------:R-:W-:Y:S01]  /*1410*/  ULOP3.LUT UR4, UR4, 0x8, URZ, 0xc0, !UPT ;  /* 0x0000000804047892 */ /* 0x000fe2000f8ec03f */
[----:B------:R-:W-:Y:S01]  /*1420*/  SHF.R.S32.HI R93, RZ, 0x1f, R92 ;  /* 0x0000001fff5d7819 */ /* 0x000fe2000001145c */
[----:B------:R-:W-:Y:S01]  /*1430*/  ULEA UR43, UR43, UR41, 0x3 ;  /* 0x000000292b2b7291 */ /* 0x000fe2000f8e183f */
[----:B------:R-:W-:Y:S01]  /*1440*/  IMAD.MOV.U32 R3, RZ, RZ, -0x1 ;  /* 0xffffffffff037424 */ /* 0x000fe200078e00ff */
[----:B------:R-:W-:Y:S01]  /*1450*/  ULOP3.LUT UR44, UR4, 0x8, URZ, 0x3c, !UPT ;  /* 0x00000008042c7892 */ /* 0x000fe2000f8e3c3f */
[----:B------:R-:W-:Y:S01]  /*1460*/  IMAD.U32 R103, RZ, RZ, UR5 ;  /* 0x00000005ff677e24 */ /* 0x000fe2000f8e00ff */
[C---:B----4-:R-:W-:Y:S01]  /*1470*/  SHF.L.U64.HI R95, R94.reuse, 0x3, R95 ;  /* 0x000000035e5f7819 */ /* 0x050fe2000001025f */
[----:B------:R-:W-:Y:S01]  /*1480*/  IMAD.SHL.U32 R94, R94, 0x8, RZ ;  /* 0x000000085e5e7824 */ /* 0x000fe200078e00ff */
[-C--:B---3--:R-:W-:Y:S01]  /*1490*/  SHF.L.U32 R3, R3, R96.reuse, RZ ;  /* 0x0000006003037219 */ /* 0x088fe200000006ff */
[----:B------:R-:W-:Y:S01]  /*14a0*/  ULOP3.LUT UR45, UR4, 0x18, URZ, 0x3c, !UPT ;  /* 0x00000018042d7892 */ /* 0x000fe2000f8e3c3f */
[----:B------:R-:W-:-:S02]  /*14b0*/  SHF.L.U32 R96, R5, R96, RZ ;  /* 0x0000006005607219 */ /* 0x000fc400000006ff */
[----:B------:R-:W-:Y:S01]  /*14c0*/  LOP3.LUT R100, RZ, R3, RZ, 0x33, !PT ;  /* 0x00000003ff647212 */ /* 0x000fe200078e33ff */
[----:B-1----:R-:W-:Y:S02]  /*14d0*/  IMAD R97, R6, -0x2, R97 ;  /* 0xfffffffe06617824 */ /* 0x002fe400078e0261 */
[----:B0-----:R-:W-:Y:S01]  /*14e0*/  VIADD R99, R99, 0xffffffff ;  /* 0xffffffff63637836 */ /* 0x001fe20000000000 */
[----:B--2---:R-:W-:-:S07]  /*14f0*/  SHF.L.U64.HI R98, R8, 0x1, R0 ;  /* 0x0000000108627819 */ /* 0x004fce0000010200 */
.L_x_162:
[----:B------:R-:W-:-:S04]  /*1500*/  SHF.L.U32 R0, R103, 0x1f, RZ ;  /* 0x0000001f67007819 */ /* 0x000fc800000006ff */
[----:B------:R-:W0:Y:S02]  /*1510*/  SYNCS.PHASECHK.TRANS64.TRYWAIT P0, [UR43+-0x8], R0 ;  /* 0xfffff800ff0075a7 */ /* 0x000e24000800016b */
[----:B01-34-:R-:W-:Y:S05]  /*1520*/  @!P0 BRA `(.L_x_15) ;  /* 0x0000006c00648947 */ /* 0x01bfea0003800000 */
.L_x_183:
[----:B------:R-:W-:Y:S02]  /*1530*/  ULDC UR4, c[0x0][0x28c] ;  /* 0x0000a30000047ab9 */ /* 0x000fe40000000800 */
[----:B------:R-:W-:-:S13]  /*1540*/  ISETP.LT.AND P0, PT, RZ, UR4, PT ;  /* 0x00000004ff007c0c */ /* 0x000fda000bf01270 */
[----:B------:R-:W-:Y:S05]  /*1550*/  @P0 BRA `(.L_x_16) ;  /* 0x0000000000400947 */ /* 0x000fea0003800000 */
[----:B0-----:R-:W-:Y:S01]  /*1560*/  MOV R0, 0x0 ;  /* 0x0000000000007802 */ /* 0x001fe20000000f00 */
[----:B------:R-:W-:Y:S01]  /*1570*/  ULDC.64 UR4, c[0x4][0x68] ;  /* 0x01001a0000047ab9 */ /* 0x000fe20000000a00 */
[----:B------:R-:W-:Y:S01]  /*1580*/  ULDC.64 UR6, c[0x4][0x8] ;  /* 0x0100020000067ab9 */ /* 0x000fe20000000a00 */
[----:B------:R-:W-:Y:S01]  /*1590*/  IMAD.U32 R4, RZ, RZ, UR4 ;  /* 0x00000004ff047e24 */ /* 0x000fe2000f8e00ff */
[----:B------:R0:W1:Y:S01]  /*15a0*/  LDC.64 R14, c[0x4][R0] ;  /* 0x01000000000e7b82 */ /* 0x0000620000000a00 */
[----:B------:R-:W-:Y:S01]  /*15b0*/  IMAD.U32 R5, RZ, RZ, UR5 ;  /* 0x00000005ff057e24 */ /* 0x000fe2000f8e00ff */
[----:B------:R-:W-:Y:S01]  /*15c0*/  ULDC.64 UR4, c[0x4][0x70] ;  /* 0x01001c0000047ab9 */ /* 0x000fe20000000a00 */
[----:B------:R-:W-:Y:S02]  /*15d0*/  IMAD.U32 R10, RZ, RZ, UR6 ;  /* 0x00000006ff0a7e24 */ /* 0x000fe4000f8e00ff */
[----:B------:R-:W-:Y:S02]  /*15e0*/  IMAD.U32 R6, RZ, RZ, UR4 ;  /* 0x00000004ff067e24 */ /* 0x000fe4000f8e00ff */
[----:B------:R-:W-:-:S02]  /*15f0*/  IMAD.U32 R7, RZ, RZ, UR5 ;  /* 0x00000005ff077e24 */ /* 0x000fc4000f8e00ff */
[----:B------:R-:W-:Y:S02]  /*1600*/  IMAD.U32 R11, RZ, RZ, UR7 ;  /* 0x00000007ff0b7e24 */ /* 0x000fe4000f8e00ff */
[----:B------:R-:W-:Y:S02]  /*1610*/  IMAD.MOV.U32 R8, RZ, RZ, 0x1e1 ;  /* 0x000001e1ff087424 */ /* 0x000fe400078e00ff */
[----:B------:R-:W-:Y:S02]  /*1620*/  IMAD.MOV.U32 R12, RZ, RZ, 0x1 ;  /* 0x00000001ff0c7424 */ /* 0x000fe400078e00ff */
[----:B0-----:R-:W-:-:S07]  /*1630*/  IMAD.MOV.U32 R13, RZ, RZ, RZ ;  /* 0x000000ffff0d7224 */ /* 0x001fce00078e00ff */
[----:B------:R-:W-:-:S07]  /*1640*/  LEPC R20, `(.L_x_16) ;  /* 0x000000001014794e */ /* 0x000fce0000000000 */
[----:B-1---5:R-:W-:Y:S05]  /*1650*/  CALL.ABS.NOINC R14 ;  /* 0x000000000e007343 */ /* 0x022fea0003c00000 */
.L_x_16:
[----:B------:R-:W-:-:S13]  /*1660*/  ISETP.NE.AND P0, PT, R102, 0x3, PT ;  /* 0x000000036600780c */ /* 0x000fda0003f05270 */
[----:B------:R-:W-:Y:S05]  /*1670*/  @!P0 BRA `(.L_x_17) ;  /* 0x0000000000048947 */ /* 0x000fea0003800000 */
[----:B------:R-:W-:Y:S01]  /*1680*/  BPT.TRAP 0x1 ;  /* 0x000000040000795c */ /* 0x000fe20000300000 */
.L_x_17:
[----:B0-----:R-:W-:Y:S02]  /*1690*/  IMAD.U32 R3, RZ, RZ, UR36 ;  /* 0x00000024ff037e24 */ /* 0x001fe4000f8e00ff */
[----:B------:R-:W-:-:S03]  /*16a0*/  IMAD.U32 R0, RZ, RZ, UR38 ;  /* 0x00000026ff007e24 */ /* 0x000fc6000f8e00ff */
[----:B------:R-:W-:Y:S02]  /*16b0*/  LEA R3, R3, UR40, 0x3 ;  /* 0x0000002803037c11 */ /* 0x000fe4000f8e18ff */
[----:B------:R-:W-:-:S04]  /*16c0*/  SHF.L.U32 R0, R0, 0x1f, RZ ;  /* 0x0000001f00007819 */ /* 0x000fc800000006ff */
[----:B------:R0:W1:Y:S01]  /*16d0*/  SYNCS.PHASECHK.TRANS64.TRYWAIT P1, [R3+URZ], R0 ;  /* 0x00000000030075a7 */ /* 0x000062000802017f */
[----:B------:R-:W-:Y:S05]  /*16e0*/  @!P0 BRA `(.L_x_18) ;  /* 0x0000000000048947 */ /* 0x000fea0003800000 */
[----:B------:R-:W-:Y:S01]  /*16f0*/  BPT.TRAP 0x1 ;  /* 0x000000040000795c */ /* 0x000fe20000300000 */
.L_x_18:
[----:B------:R-:W-:-:S05]  /*1700*/  IMAD.U32 R4, RZ, RZ, UR42 ;  /* 0x0000002aff047e24 */ /* 0x000fca000f8e00ff */
[----:B------:R-:W-:Y:S01]  /*1710*/  ISETP.GE.AND P2, PT, R4, 0x1, PT ;  /* 0x000000010400780c */ /* 0x000fe20003f46270 */
[----:B-1----:R-:W-:-:S12]  /*1720*/  @P1 BRA `(.L_x_19) ;  /* 0x0000000000081947 */ /* 0x002fd80003800000 */
[----:B------:R-:W1:Y:S02]  /*1730*/  SYNCS.PHASECHK.TRANS64.TRYWAIT P1, [R3+URZ], R0 ;  /* 0x00000000030075a7 */ /* 0x000e64000802017f */
[----:B-1----:R-:W-:Y:S05]  /*1740*/  @!P1 BRA `(.L_x_20) ;  /* 0x0000006800f49947 */ /* 0x002fea0003800000 */
.L_x_19:
[----:B------:R-:W-:Y:S05]  /*1750*/  WARPSYNC.ALL ;  /* 0x0000000000007948 */ /* 0x000fea0003800000 */
[----:B------:R-:W-:Y:S01]  /*1760*/  UIADD3 UR4, UR40, 0x100, URZ ;  /* 0x0000010028047890 */ /* 0x000fe2000fffe03f */
[----:B------:R-:W-:Y:S01]  /*1770*/  WARPGROUP.ARRIVE ;  /* 0x00000000000079c5 */ /* 0x000fe20000000000 */
[----:B------:R-:W-:Y:S02]  /*1780*/  UIADD3 UR5, UR40, 0x18100, URZ ;  /* 0x0001810028057890 */ /* 0x000fe4000fffe03f */
[----:B------:R-:W-:Y:S02]  /*1790*/  USHF.R.U32.HI UR4, URZ, 0x4, UR4 ;  /* 0x000000043f047899 */ /* 0x000fe40008011604 */
[----:B------:R-:W-:-:S02]  /*17a0*/  USHF.R.U32.HI UR5, URZ, 0x4, UR5 ;  /* 0x000000043f057899 */ /* 0x000fc40008011605 */
[----:B------:R-:W-:Y:S02]  /*17b0*/  ULOP3.LUT UR4, UR4, 0x3fff, URZ, 0xc0, !UPT ;  /* 0x00003fff04047892 */ /* 0x000fe4000f8ec03f */
[----:B------:R-:W-:Y:S02]  /*17c0*/  ULOP3.LUT UR5, UR5, 0x3fff, URZ, 0xc0, !UPT ;  /* 0x00003fff05057892 */ /* 0x000fe4000f8ec03f */
[----:B------:R-:W-:Y:S02]  /*17d0*/  ULOP3.LUT UR4, UR4, 0x10000, URZ, 0xfc, !UPT ;  /* 0x0001000004047892 */ /* 0x000fe4000f8efc3f */
[----:B------:R-:W-:Y:S02]  /*17e0*/  ULOP3.LUT UR5, UR5, 0x10000, URZ, 0xfc, !UPT ;  /* 0x0001000005057892 */ /* 0x000fe4000f8efc3f */
[----:B------:R-:W-:Y:S02]  /*17f0*/  ULEA UR7, UR36, UR4, 0xb ;  /* 0x0000000424077291 */ /* 0x000fe4000f8e583f */
[----:B------:R-:W-:Y:S01]  /*1800*/  ULEA UR6, UR36, UR5, 0xc ;  /* 0x0000000524067291 */ /* 0x000fe2000f8e603f */
[----:B------:R-:W-:Y:S01]  /*1810*/  UMOV UR9, 0x40000040 ;  /* 0x4000004000097882 */ /* 0x000fe20000000000 */
[----:B------:R-:W-:-:S03]  /*1820*/  UMOV UR11, 0x40000040 ;  /* 0x40000040000b7882 */ /* 0x000fc60000000000 */
[----:B------:R-:W-:Y:S02]  /*1830*/  UMOV UR8, UR7 ;  /* 0x0000000700087c82 */ /* 0x000fe40008000000 */
[----:B------:R-:W-:Y:S02]  /*1840*/  UMOV UR10, UR6 ;  /* 0x00000006000a7c82 */ /* 0x000fe40008000000 */
[----:B------:R-:W-:Y:S01]  /*1850*/  HGMMA.64x128x8.F32.TF32 R24, gdesc[UR8], RZ, !UPT, gsb0 ;  /* 0x05e00000081879f0 */ /* 0x000fe2000c0028ff */
[----:B------:R-:W-:Y:S02]  /*1860*/  UIADD3 UR8, UR7, 0x2, URZ ;  /* 0x0000000207087890 */ /* 0x000fe4000fffe03f */
[----:B------:R-:W-:Y:S01]  /*1870*/  UIADD3 UR10, UR6, 0x2, URZ ;  /* 0x00000002060a7890 */ /* 0x000fe2000fffe03f */
[----:B------:R-:W-:Y:S01]  /*1880*/  UMOV UR9, 0x40000040 ;  /* 0x4000004000097882 */ /* 0x000fe20000000000 */
[----:B------:R-:W-:Y:S01]  /*1890*/  UMOV UR11, 0x40000040 ;  /* 0x40000040000b7882 */ /* 0x000fe20000000000 */
[----:B------:R-:W-:-:S02]  /*18a0*/  WARPGROUP.DEPBAR.LE gsb0, 0x0 ;  /* 0x00008000000079c5 */ /* 0x000fc40000010000 */
[----:B------:R-:W-:-:S06]  /*18b0*/  WARPGROUP.ARRIVE ;  /* 0x00000000000079c5 */ /* 0x000fcc0000000000 */
[----:B------:R-:W-:Y:S01]  /*18c0*/  HGMMA.64x128x8.F32.TF32 R24, gdesc[UR8], R24, gsb0 ;  /* 0x05e00000081879f0 */ /* 0x000fe20008002818 */
[----:B------:R-:W-:Y:S02]  /*18d0*/  UIADD3 UR8, UR7, 0x4, URZ ;  /* 0x0000000407087890 */ /* 0x000fe4000fffe03f */
[----:B------:R-:W-:Y:S01]  /*18e0*/  UIADD3 UR10, UR6, 0x4, URZ ;  /* 0x00000004060a7890 */ /* 0x000fe2000fffe03f */
[----:B------:R-:W-:Y:S01]  /*18f0*/  UMOV UR9, 0x40000040 ;  /* 0x4000004000097882 */ /* 0x000fe20000000000 */
[----:B------:R-:W-:Y:S01]  /*1900*/  UMOV UR11, 0x40000040 ;  /* 0x40000040000b7882 */ /* 0x000fe20000000000 */
[----:B------:R-:W-:Y:S02]  /*1910*/  WARPGROUP.DEPBAR.LE gsb0, 0x0 ;  /* 0x00008000000079c5 */ /* 0x000fe40000010000 */
        /* <DEDUP_REMOVED lines=92> */
[----:B------:R-:W-:Y:S03]  /*1ee0*/  HGMMA.64x128x8.F32.TF32 R24, gdesc[UR8], R24, gsb0 ;  /* 0x05e00000081879f0 */ /* 0x000fe60008002818 */
[----:B------:R-:W-:Y:S02]  /*1ef0*/  WARPGROUP.DEPBAR.LE gsb0, 0x0 ;  /* 0x00008000000079c5 */ /* 0x000fe40000010000 */
[----:B------:R-:W-:Y:S05]  /*1f00*/  @!P2 BRA `(.L_x_21) ;  /* 0x000000080060a947 */ /* 0x000fea0003800000 */
[----:B------:R-:W-:Y:S01]  /*1f10*/  UIADD3 UR7, UR36, 0x1, URZ ;  /* 0x0000000124077890 */ /* 0x000fe2000fffe03f */
[----:B01----:R-:W-:-:S03]  /*1f20*/  IMAD.U32 R0, RZ, RZ, UR42 ;  /* 0x0000002aff007e24 */ /* 0x003fc6000f8e00ff */
[----:B------:R-:W-:-:S04]  /*1f30*/  UISETP.NE.AND UP0, UPT, UR7, 0x3, UPT ;  /* 0x000000030700788c */ /* 0x000fc8000bf05270 */
[----:B------:R-:W-:Y:S02]  /*1f40*/  USEL UR6, URZ, 0x1, UP0 ;  /* 0x000000013f067887 */ /* 0x000fe40008000000 */
[----:B------:R-:W-:Y:S02]  /*1f50*/  USEL UR7, UR7, URZ, UP0 ;  /* 0x0000003f07077287 */ /* 0x000fe40008000000 */
[----:B------:R-:W-:-:S06]  /*1f60*/  ULOP3.LUT UR6, UR38, UR6, URZ, 0x3c, !UPT ;  /* 0x0000000626067292 */ /* 0x000fcc000f8e3c3f */
[----:B------:R-:W-:Y:S01]  /*1f70*/  IMAD.U32 R5, RZ, RZ, UR6 ;  /* 0x00000006ff057e24 */ /* 0x000fe2000f8e00ff */
[----:B------:R-:W-:-:S06]  /*1f80*/  UMOV UR6, UR36 ;  /* 0x0000002400067c82 */ /* 0x000fcc0008000000 */
.L_x_28:
[----:B01----:R-:W-:Y:S05]  /*1f90*/  @!P0 BRA `(.L_x_22) ;  /* 0x0000000000048947 */ /* 0x003fea0003800000 */
[----:B------:R-:W-:Y:S01]  /*1fa0*/  BPT.TRAP 0x1 ;  /* 0x000000040000795c */ /* 0x000fe20000300000 */
.L_x_22:
[----:B------:R-:W-:Y:S01]  /*1fb0*/  ULEA UR8, UR7, UR40, 0x3 ;  /* 0x0000002807087291 */ /* 0x000fe2000f8e183f */
[----:B------:R-:W-:-:S08]  /*1fc0*/  SHF.L.U32 R3, R5, 0x1f, RZ ;  /* 0x0000001f05037819 */ /* 0x000fd000000006ff */
[----:B------:R0:W1:Y:S01]  /*1fd0*/  SYNCS.PHASECHK.TRANS64.TRYWAIT P1, [UR8], R3 ;  /* 0x00000003ff0075a7 */ /* 0x0000620008020148 */
[----:B------:R-:W-:Y:S05]  /*1fe0*/  @!P0 BRA `(.L_x_23) ;  /* 0x0000000000048947 */ /* 0x000fea0003800000 */
[----:B------:R-:W-:Y:S01]  /*1ff0*/  BPT.TRAP 0x1 ;  /* 0x000000040000795c */ /* 0x000fe20000300000 */
.L_x_23:
[----:B-1----:R-:W-:Y:S05]  /*2000*/  @P1 BRA `(.L_x_24) ;  /* 0x0000000000081947 */ /* 0x002fea0003800000 */
[----:B------:R-:W1:Y:S02]  /*2010*/  SYNCS.PHASECHK.TRANS64.TRYWAIT P1, [UR8], R3 ;  /* 0x00000003ff0075a7 */ /* 0x000e640008020148 */
[----:B-1----:R-:W-:Y:S05]  /*2020*/  @!P1 BRA `(.L_x_25) ;  /* 0x0000006000d09947 */ /* 0x002fea0003800000 */
.L_x_24:
[----:B------:R-:W-:Y:S01]  /*2030*/  ULEA UR12, UR7, UR5, 0xc ;  /* 0x00000005070c7291 */ /* 0x000fe2000f8e603f */
[----:B------:R-:W-:Y:S01]  /*2040*/  WARPGROUP.ARRIVE ;  /* 0x00000000000079c5 */ /* 0x000fe20000000000 */
[----:B------:R-:W-:Y:S01]  /*2050*/  ULEA UR13, UR7, UR4, 0xb ;  /* 0x00000004070d7291 */ /* 0x000fe2000f8e583f */
[----:B------:R-:W-:Y:S01]  /*2060*/  UMOV UR11, 0x40000040 ;  /* 0x40000040000b7882 */ /* 0x000fe20000000000 */
[----:B------:R-:W-:-:S03]  /*2070*/  UMOV UR9, 0x40000040 ;  /* 0x4000004000097882 */ /* 0x000fc60000000000 */
[----:B------:R-:W-:Y:S02]  /*2080*/  UMOV UR10, UR12 ;  /* 0x0000000c000a7c82 */ /* 0x000fe40008000000 */
[----:B------:R-:W-:Y:S02]  /*2090*/  UMOV UR8, UR13 ;  /* 0x0000000d00087c82 */ /* 0x000fe40008000000 */
[----:B------:R-:W-:Y:S01]  /*20a0*/  HGMMA.64x128x8.F32.TF32 R24, gdesc[UR8], R24, gsb0 ;  /* 0x05e00000081879f0 */ /* 0x000fe20008002818 */
        /* <DEDUP_REMOVED lines=107> */
[----:B------:R-:W-:Y:S01]  /*2760*/  BPT.TRAP 0x1 ;  /* 0x000000040000795c */ /* 0x000fe20000300000 */
.L_x_26:
[----:B------:R-:W-:Y:S01]  /*2770*/  ULEA UR8, UR6, UR40, 0x3 ;  /* 0x0000002806087291 */ /* 0x000fe2000f8e183f */
[----:B------:R-:W-:-:S03]  /*2780*/  ISETP.GT.U32.AND P1, PT, R23, 0x1, PT ;  /* 0x000000011700780c */ /* 0x000fc60003f24070 */
[----:B------:R-:W-:-:S04]  /*2790*/  UIADD3 UR8, UR8, 0x18, URZ ;  /* 0x0000001808087890 */ /* 0x000fc8000fffe03f */
[----:B------:R-:W-:-:S09]  /*27a0*/  UPRMT UR8, URZ, 0x654, UR8 ;  /* 0x000006543f087896 */ /* 0x000fd20008000008 */
[----:B------:R-:W-:Y:S01]  /*27b0*/  SYNCS.ARRIVE.TRANS64.RED.A1T0 RZ, [UR8], RZ ;  /* 0x000000ffffff79a7 */ /* 0x000fe20008100408 */
[----:B------:R-:W-:Y:S05]  /*27c0*/  @P1 BRA `(.L_x_27) ;  /* 0x0000000000041947 */ /* 0x000fea0003800000 */
[----:B------:R-:W-:Y:S01]  /*27d0*/  BPT.TRAP 0x1 ;  /* 0x000000040000795c */ /* 0x000fe20000300000 */
.L_x_27:
[----:B------:R-:W-:Y:S01]  /*27e0*/  UIADD3 UR7, UR7, 0x1, URZ ;  /* 0x0000000107077890 */ /* 0x000fe2000fffe03f */
[C---:B------:R-:W-:Y:S01]  /*27f0*/  ISETP.GT.AND P1, PT, R0.reuse, 0x1, PT ;  /* 0x000000010000780c */ /* 0x040fe20003f24270 */
[----:B------:R-:W-:Y:S01]  /*2800*/  UIADD3 UR6, UR6, 0x1, URZ ;  /* 0x0000000106067890 */ /* 0x000fe2000fffe03f */
[----:B------:R-:W-:Y:S01]  /*2810*/  VIADD R0, R0, 0xffffffff ;  /* 0xffffffff00007836 */ /* 0x000fe20000000000 */
[----:B------:R-:W-:Y:S02]  /*2820*/  UISETP.NE.AND UP0, UPT, UR7, 0x3, UPT ;  /* 0x000000030700788c */ /* 0x000fe4000bf05270 */
[----:B------:R-:W-:Y:S02]  /*2830*/  UISETP.NE.AND UP1, UPT, UR6, 0x3, UPT ;  /* 0x000000030600788c */ /* 0x000fe4000bf25270 */
[----:B------:R-:W-:Y:S02]  /*2840*/  USEL UR8, URZ, 0x1, UP0 ;  /* 0x000000013f087887 */ /* 0x000fe40008000000 */
[----:B------:R-:W-:-:S02]  /*2850*/  USEL UR7, UR7, URZ, UP0 ;  /* 0x0000003f07077287 */ /* 0x000fc40008000000 */
[----:B------:R-:W-:Y:S02]  /*2860*/  USEL UR6, UR6, URZ, UP1 ;  /* 0x0000003f06067287 */ /* 0x000fe40008800000 */
[----:B------:R-:W-:Y:S01]  /*2870*/  LOP3.LUT R5, R5, UR8, RZ, 0x3c, !PT ;  /* 0x0000000805057c12 */ /* 0x000fe2000f8e3cff */
[----:B------:R-:W-:Y:S09]  /*2880*/  @P1 BRA `(.L_x_28) ;  /* 0xfffffff400c01947 */ /* 0x000ff2000383ffff */
.L_x_21:
[----:B01----:R-:W0:Y:S01]  /*2890*/  LDC R0, c[0x0][0x28c] ;  /* 0x0000a300ff007b82 */ /* 0x003e220000000800 */
[----:B------:R-:W-:-:S04]  /*28a0*/  IMAD.U32 R3, RZ, RZ, UR44 ;  /* 0x0000002cff037e24 */ /* 0x000fc8000f8e00ff */
[----:B------:R1:W-:Y:S01]  /*28b0*/  SYNCS.ARRIVE.TRANS64.A1T0 RZ, [R3+UR41], RZ ;  /* 0x000000ff03ff79a7 */ /* 0x0003e20008100029 */
[----:B0-----:R-:W-:-:S13]  /*28c0*/  ISETP.GE.AND P1, PT, R0, 0x1, PT ;  /* 0x000000010000780c */ /* 0x001fda0003f26270 */
[----:B-1----:R-:W-:Y:S05]  /*28d0*/  @!P1 BRA `(.L_x_29) ;  /* 0x0000000000349947 */ /* 0x002fea0003800000 */
[----:B------:R-:W-:Y:S05]  /*28e0*/  @!P0 BRA `(.L_x_30) ;  /* 0x0000000000048947 */ /* 0x000fea0003800000 */
[----:B------:R-:W-:Y:S01]  /*28f0*/  BPT.TRAP 0x1 ;  /* 0x000000040000795c */ /* 0x000fe20000300000 */
.L_x_30:
[----:B------:R-:W-:Y:S01]  /*2900*/  UIADD3 UR6, UR36, UR42, URZ ;  /* 0x0000002a24067290 */ /* 0x000fe2000fffe03f */
[----:B------:R-:W-:-:S03]  /*2910*/  ISETP.GT.U32.AND P0, PT, R23, 0x1, PT ;  /* 0x000000011700780c */ /* 0x000fc60003f04070 */
[----:B------:R-:W-:-:S04]  /*2920*/  UIMAD.WIDE.U32 UR4, UR6, -0x55555555, URZ ;  /* 0xaaaaaaab060478a5 */ /* 0x000fc8000f8e003f */
[----:B------:R-:W-:-:S04]  /*2930*/  USHF.R.U32.HI UR4, URZ, 0x1, UR5 ;  /* 0x000000013f047899 */ /* 0x000fc80008011605 */
[----:B------:R-:W-:-:S04]  /*2940*/  UIMAD UR6, UR4, -0x3, UR6 ;  /* 0xfffffffd040678a4 */ /* 0x000fc8000f8e0206 */
[----:B------:R-:W-:-:S04]  /*2950*/  ULEA UR6, UR6, UR40, 0x3 ;  /* 0x0000002806067291 */ /* 0x000fc8000f8e183f */
[----:B------:R-:W-:-:S04]  /*2960*/  UIADD3 UR6, UR6, 0x18, URZ ;  /* 0x0000001806067890 */ /* 0x000fc8000fffe03f */
[----:B------:R-:W-:-:S09]  /*2970*/  UPRMT UR6, URZ, 0x654, UR6 ;  /* 0x000006543f067896 */ /* 0x000fd20008000006 */
[----:B------:R-:W-:Y:S01]  /*2980*/  SYNCS.ARRIVE.TRANS64.RED.A1T0 RZ, [UR6], RZ ;  /* 0x000000ffffff79a7 */ /* 0x000fe20008100406 */
[----:B------:R-:W-:Y:S05]  /*2990*/  @P0 BRA `(.L_x_29) ;  /* 0x0000000000040947 */ /* 0x000fea0003800000 */
[----:B------:R-:W-:Y:S01]  /*29a0*/  BPT.TRAP 0x1 ;  /* 0x000000040000795c */ /* 0x000fe20000300000 */
.L_x_29:
[----:B------:R-:W-:Y:S01]  /*29b0*/  SHF.L.U32 R0, R103, 0x1f, RZ ;  /* 0x0000001f67007819 */ /* 0x000fe200000006ff */
[----:B------:R-:W-:Y:S01]  /*29c0*/  UIADD3 UR36, UR36, UR39, URZ ;  /* 0x0000002724247290 */ /* 0x000fe2000fffe03f */
[----:B------:R-:W-:Y:S01]  /*29d0*/  SHF.R.S32.HI R9, RZ, 0x1f, R19 ;  /* 0x0000001fff097819 */ /* 0x000fe20000011413 */
[----:B------:R-:W-:Y:S01]  /*29e0*/  UISETP.GE.U32.AND UP1, UPT, UR39, 0x3, UPT ;  /* 0x000000032700788c */ /* 0x000fe2000bf26070 */
[----:B------:R-:W0:Y:S01]  /*29f0*/  SYNCS.PHASECHK.TRANS64.TRYWAIT P0, [UR43+0x8], R0 ;  /* 0x00000800ff0075a7 */ /* 0x000e22000800016b */
[----:B------:R-:W-:-:S04]  /*2a00*/  UISETP.GT.U32.AND UP0, UPT, UR36, 0x2, UPT ;  /* 0x000000022400788c */ /* 0x000fc8000bf04070 */
[----:B------:R-:W-:-:S04]  /*2a10*/  UISETP.LT.U32.AND UP0, UPT, UR39, 0x3, UP0 ;  /* 0x000000032700788c */ /* 0x000fc80008701070 */
[----:B------:R-:W-:Y:S02]  /*2a20*/  USEL UR6, URZ, 0x1, !UP0 ;  /* 0x000000013f067887 */ /* 0x000fe4000c000000 */
[----:B------:R-:W-:Y:S02]  /*2a30*/  @UP1 UIMAD.WIDE.U32 UR4, UR36, -0x55555555, URZ ;  /* 0xaaaaaaab240418a5 */ /* 0x000fe4000f8e003f */
[----:B------:R-:W-:Y:S02]  /*2a40*/  ULOP3.LUT UR38, UR38, UR6, URZ, 0x3c, !UPT ;  /* 0x0000000626267292 */ /* 0x000fe4000f8e3c3f */
[----:B------:R-:W-:-:S04]  /*2a50*/  @UP1 USHF.R.U32.HI UR4, URZ, 0x1, UR5 ;  /* 0x000000013f041899 */ /* 0x000fc80008011605 */
[----:B------:R-:W-:Y:S01]  /*2a60*/  @UP1 ULOP3.LUT UR38, UR38, 0x1, UR4, 0x78, !UPT ;  /* 0x0000000126261892 */ /* 0x000fe2000f8e7804 */
[----:B0-----:R-:W-:Y:S11]  /*2a70*/  @!P0 BRA `(.L_x_31) ;  /* 0x0000005800548947 */ /* 0x001ff60003800000 */
.L_x_184:
[----:B------:R-:W-:Y:S01]  /*2a80*/  ULDC.64 UR4, c[0x0][0x5d0] ;  /* 0x0001740000047ab9 */ /* 0x000fe20000000a00 */
[----:B------:R-:W-:Y:S01]  /*2a90*/  ULDC UR6, c[0x0][0x284] ;  /* 0x0000a10000067ab9 */ /* 0x000fe20000000800 */
[----:B0-----:R-:W-:Y:S02]  /*2aa0*/  IMAD R0, R9, UR4, RZ ;  /* 0x0000000409007c24 */ /* 0x001fe4000f8e02ff */
[----:B------:R-:W-:Y:S02]  /*2ab0*/  IMAD.SHL.U32 R12, R18, 0x80, RZ ;  /* 0x00000080120c7824 */ /* 0x000fe400078e00ff */
[C---:B------:R-:W-:Y:S02]  /*2ac0*/  IMAD R3, R19.reuse, UR5, R0 ;  /* 0x0000000513037c24 */ /* 0x040fe4000f8e0200 */
[----:B------:R-:W-:Y:S01]  /*2ad0*/  IMAD.SHL.U32 R0, R22, 0x40, RZ ;  /* 0x0000004016007824 */ /* 0x000fe200078e00ff */
[----:B------:R-:W-:Y:S01]  /*2ae0*/  SHF.R.S32.HI R13, RZ, 0x1f, R12 ;  /* 0x0000001fff0d7819 */ /* 0x000fe2000001140c */
[----:B------:R-:W-:Y:S01]  /*2af0*/  IMAD.WIDE.U32 R4, R19, UR4, R92 ;  /* 0x0000000413047c25 */ /* 0x000fe2000f8e005c */
[----:B------:R-:W-:-:S02]  /*2b00*/  ULDC.64 UR4, c[0x0][0x5c8] ;  /* 0x0001720000047ab9 */ /* 0x000fc40000000a00 */
[----:B------:R-:W-:Y:S01]  /*2b10*/  ISETP.GE.AND P0, PT, R0, UR6, PT ;  /* 0x0000000600007c0c */ /* 0x000fe2000bf06270 */
[----:B------:R-:W-:Y:S01]  /*2b20*/  ULDC UR6, c[0x0][0x288] ;  /* 0x0000a20000067ab9 */ /* 0x000fe20000000800 */
[----:B------:R-:W-:Y:S01]  /*2b30*/  IADD3 R4, P1, R12, R4, RZ ;  /* 0x000000040c047210 */ /* 0x000fe20007f3e0ff */
[----:B------:R-:W-:Y:S01]  /*2b40*/  IMAD.WIDE R20, R22, 0x40, R90 ;  /* 0x0000004016147825 */ /* 0x000fe200078e025a */
[----:B------:R-:W-:Y:S02]  /*2b50*/  ISETP.GE.OR P0, PT, R12, UR6, P0 ;  /* 0x000000060c007c0c */ /* 0x000fe40008706670 */
[----:B------:R-:W-:Y:S01]  /*2b60*/  IADD3.X R5, R13, R5, R3, P1, !PT ;  /* 0x000000050d057210 */ /* 0x000fe20000ffe403 */
[----:B------:R-:W-:-:S04]  /*2b70*/  IMAD R7, R21, UR4, RZ ;  /* 0x0000000415077c24 */ /* 0x000fc8000f8e02ff */
[C---:B------:R-:W-:Y:S02]  /*2b80*/  IMAD R7, R20.reuse, UR5, R7 ;  /* 0x0000000514077c24 */ /* 0x040fe4000f8e0207 */
[----:B------:R-:W-:-:S04]  /*2b90*/  IMAD.WIDE.U32 R104, R20, UR4, R4 ;  /* 0x0000000414687c25 */ /* 0x000fc8000f8e0004 */
[----:B------:R-:W-:Y:S05]  /*2ba0*/  @P0 BRA `(.L_x_32) ;  /* 0x0000003c00d80947 */ /* 0x000fea0003800000 */
[----:B-----5:R-:W-:Y:S01]  /*2bb0*/  FSETP.NEU.AND P1, PT, R89, RZ, PT ;  /* 0x000000ff5900720b */ /* 0x020fe20003f2d000 */
[----:B------:R-:W-:Y:S01]  /*2bc0*/  IMAD.IADD R3, R97, 0x1, -R12 ;  /* 0x0000000161037824 */ /* 0x000fe200078e0a0c */
[----:B------:R-:W-:Y:S01]  /*2bd0*/  BSSY B0, `(.L_x_32) ;  /* 0x00003f3000007945 */ /* 0x000fe20003800000 */
[----:B------:R-:W-:Y:S02]  /*2be0*/  IMAD.IADD R0, R101, 0x1, -R0 ;  /* 0x0000000165007824 */ /* 0x000fe400078e0a00 */
[----:B------:R-:W-:Y:S01]  /*2bf0*/  IMAD.IADD R113, R105, 0x1, R7 ;  /* 0x0000000169717824 */ /* 0x000fe200078e0207 */
[----:B------:R-:W-:-:S04]  /*2c00*/  ISETP.GT.AND P0, PT, R3, RZ, PT ;  /* 0x000000ff0300720c */ /* 0x000fc80003f04270 */
[----:B------:R-:W-:-:S03]  /*2c10*/  ISETP.GT.AND P2, PT, R0, RZ, P0 ;  /* 0x000000ff0000720c */ /* 0x000fc60000744270 */
[----:B------:R-:W-:Y:S10]  /*2c20*/  @!P1 BRA `(.L_x_33) ;  /* 0x0000002c001c9947 */ /* 0x000ff40003800000 */
[----:B------:R-:W0:Y:S01]  /*2c30*/  LDC.64 R106, c[0x0][0x5b8] ;  /* 0x00016e00ff6a7b82 */ /* 0x000e220000000a00 */
[----:B------:R-:W-:-:S07]  /*2c40*/  ULDC.64 UR4, c[0x0][0x5c0] ;  /* 0x0001700000047ab9 */ /* 0x000fce0000000a00 */
[----:B------:R-:W1:Y:S08]  /*2c50*/  LDC.64 R108, c[0x0][0x5b0] ;  /* 0x00016c00ff6c7b82 */ /* 0x000e700000000a00 */
[----:B------:R-:W2:Y:S01]  /*2c60*/  LDC.64 R110, c[0x0][0x5a8] ;  /* 0x00016a00ff6e7b82 */ /* 0x000ea20000000a00 */
[-C--:B0-----:R-:W-:Y:S02]  /*2c70*/  IMAD R6, R9, R106.reuse, RZ ;  /* 0x0000006a09067224 */ /* 0x081fe400078e02ff */
[----:B------:R-:W-:-:S04]  /*2c80*/  IMAD.WIDE.U32 R4, R19, R106, R92 ;  /* 0x0000006a13047225 */ /* 0x000fc800078e005c */
[----:B------:R-:W-:Y:S01]  /*2c90*/  IMAD R105, R19, R107, R6 ;  /* 0x0000006b13697224 */ /* 0x000fe200078e0206 */
[----:B------:R-:W-:Y:S01]  /*2ca0*/  IADD3 R6, P1, R12, R4, RZ ;  /* 0x000000040c067210 */ /* 0x000fe20007f3e0ff */
[----:B-1----:R-:W-:-:S03]  /*2cb0*/  IMAD R4, R21, R108, RZ ;  /* 0x0000006c15047224 */ /* 0x002fc600078e02ff */
[----:B------:R-:W-:Y:S01]  /*2cc0*/  IADD3.X R7, R13, R5, R105, P1, !PT ;  /* 0x000000050d077210 */ /* 0x000fe20000ffe469 */
[C---:B------:R-:W-:Y:S02]  /*2cd0*/  IMAD R21, R20.reuse, R109, R4 ;  /* 0x0000006d14157224 */ /* 0x040fe400078e0204 */
[----:B------:R-:W-:-:S04]  /*2ce0*/  IMAD.WIDE.U32 R4, R20, R108, R6 ;  /* 0x0000006c14047225 */ /* 0x000fc800078e0006 */
[----:B------:R-:W-:Y:S01]  /*2cf0*/  IMAD.IADD R5, R5, 0x1, R21 ;  /* 0x0000000105057824 */ /* 0x000fe200078e0215 */
[----:B--2---:R-:W-:-:S04]  /*2d00*/  LEA R10, P1, R4, R110, 0x2 ;  /* 0x0000006e040a7211 */ /* 0x004fc800078210ff */
[----:B------:R-:W-:-:S05]  /*2d10*/  LEA.HI.X R11, R4, R111, R5, 0x2, P1 ;  /* 0x0000006f040b7211 */ /* 0x000fca00008f1405 */
[----:B------:R0:W2:Y:S01]  /*2d20*/  @P2 LDG.E.LTC128B R18, desc[UR46][R10.64] ;  /* 0x0000002e0a122981 */ /* 0x0000a2000c1e1920 */
[----:B------:R-:W-:Y:S01]  /*2d30*/  IMAD.WIDE.U32 R4, R20, R108, R12 ;  /* 0x0000006c14047225 */ /* 0x000fe200078e000c */
[----:B------:R-:W-:Y:S01]  /*2d40*/  LEA R8, P3, R104, UR4, 0x2 ;  /* 0x0000000468087c11 */ /* 0x000fe2000f8610ff */
[----:B------:R-:W-:Y:S01]  /*2d50*/  BSSY B1, `(.L_x_34) ;  /* 0x0000014000017945 */ /* 0x000fe20003800000 */
[----:B------:R-:W-:Y:S02]  /*2d60*/  IADD3 R14, P1, R92, R4, RZ ;  /* 0x000000045c0e7210 */ /* 0x000fe40007f3e0ff */
[----:B------:R-:W-:Y:S02]  /*2d70*/  LEA.HI.X R9, R104, UR5, R113, 0x2, P3 ;  /* 0x0000000568097c11 */ /* 0x000fe400098f1471 */
[----:B------:R-:W-:Y:S01]  /*2d80*/  IADD3.X R15, R93, R21, R5, P1, !PT ;  /* 0x000000155d0f7210 */ /* 0x000fe20000ffe405 */
[----:B0-----:R-:W-:Y:S01]  /*2d90*/  IMAD.SHL.U32 R10, R108, 0x8, RZ ;  /* 0x000000086c0a7824 */ /* 0x001fe200078e00ff */
[----:B------:R-:W-:-:S02]  /*2da0*/  ISETP.GT.AND P1, PT, R3, 0x1, PT ;  /* 0x000000010300780c */ /* 0x000fc40003f24270 */
[----:B------:R-:W-:Y:S01]  /*2db0*/  SHF.L.U64.HI R11, R108, 0x3, R109 ;  /* 0x000000036c0b7819 */ /* 0x000fe2000001026d */
[----:B------:R-:W-:Y:S01]  /*2dc0*/  IMAD.WIDE.U32 R14, R19, R106, R14 ;  /* 0x0000006a130e7225 */ /* 0x000fe200078e000e */
[----:B------:R-:W-:-:S03]  /*2dd0*/  ISETP.GT.AND P3, PT, R0, RZ, P1 ;  /* 0x000000ff0000720c */ /* 0x000fc60000f64270 */
[----:B------:R-:W-:Y:S01]  /*2de0*/  IMAD.WIDE.U32 R10, R20, R108, R10 ;  /* 0x0000006c140a7225 */ /* 0x000fe200078e000a */
[----:B--2---:R-:W-:-:S05]  /*2df0*/  LOP3.LUT R4, R18, 0xffffe000, RZ, 0xc0, !PT ;  /* 0xffffe00012047812 */ /* 0x004fca00078ec0ff */
[----:B------:R-:W-:Y:S01]  /*2e00*/  FMUL R5, R4, R89 ;  /* 0x0000005904057220 */ /* 0x000fe20000400000 */
[----:B------:R-:W-:-:S03]  /*2e10*/  LEA R4, P4, R14, R110, 0x2 ;  /* 0x0000006e0e047211 */ /* 0x000fc600078810ff */
[----:B------:R-:W-:Y:S01]  /*2e20*/  FFMA R107, R24, R88, R5 ;  /* 0x00000058186b7223 */ /* 0x000fe20000000005 */
[----:B------:R-:W-:-:S04]  /*2e30*/  IMAD.IADD R5, R105, 0x1, R15 ;  /* 0x0000000169057824 */ /* 0x000fc800078e020f */
[----:B------:R-:W-:Y:S02]  /*2e40*/  F2FP.TF32.F32.PACK_B R107, R107 ;  /* 0x0000006bff6b723e */ /* 0x000fe400024050ff */
[----:B------:R-:W-:-:S03]  /*2e50*/  LEA.HI.X R5, R14, R111, R5, 0x2, P4 ;  /* 0x0000006f0e057211 */ /* 0x000fc600020f1405 */
[----:B------:R0:W-:Y:S01]  /*2e60*/  @P2 STG.E desc[UR46][R8.64], R107 ;  /* 0x0000006b08002986 */ /* 0x0001e2000c10192e */
[----:B------:R-:W-:Y:S05]  /*2e70*/  @!P3 BRA `(.L_x_35) ;  /* 0x000000000004b947 */ /* 0x000fea0003800000 */
[----:B------:R1:W5:Y:S02]  /*2e80*/  LDG.E.LTC128B R18, desc[UR46][R4.64+0x4] ;  /* 0x0000042e04127981 */ /* 0x000364000c1e1920 */
.L_x_35:
[----:B------:R-:W-:Y:S05]  /*2e90*/  BSYNC B1 ;  /* 0x0000000000017941 */ /* 0x000fea0003800000 */
.L_x_34:
[----:B-----5:R-:W-:Y:S01]  /*2ea0*/  LOP3.LUT R14, R18, 0xffffe000, RZ, 0xc0, !PT ;  /* 0xffffe000120e7812 */ /* 0x020fe200078ec0ff */
[----:B------:R-:W-:Y:S01]  /*2eb0*/  IMAD.IADD R21, R21, 0x1, R11 ;  /* 0x0000000115157824 */ /* 0x000fe200078e020b */
[----:B------:R-:W-:Y:S02]  /*2ec0*/  IADD3 R6, P2, R6, R10, RZ ;  /* 0x0000000a06067210 */ /* 0x000fe40007f5e0ff */
[----:B------:R-:W-:Y:S01]  /*2ed0*/  ISETP.GT.AND P0, PT, R0, 0x8, P0 ;  /* 0x000000080000780c */ /* 0x000fe20000704270 */
[----:B------:R-:W-:Y:S02]  /*2ee0*/  FMUL R14, R14, R89 ;  /* 0x000000590e0e7220 */ /* 0x000fe40000400000 */
[----:B------:R-:W-:Y:S02]  /*2ef0*/  IMAD.X R7, R21, 0x1, R7, P2 ;  /* 0x0000000115077824 */ /* 0x000fe400010e0607 */
[----:B------:R-:W-:Y:S01]  /*2f00*/  FFMA R25, R25, R88, R14 ;  /* 0x0000005819197223 */ /* 0x000fe2000000000e */
[----:B------:R-:W-:-:S04]  /*2f10*/  LEA R14, P2, R6, R110, 0x2 ;  /* 0x0000006e060e7211 */ /* 0x000fc800078410ff */
[----:B------:R-:W-:Y:S01]  /*2f20*/  LEA.HI.X R15, R6, R111, R7, 0x2, P2 ;  /* 0x0000006f060f7211 */ /* 0x000fe200010f1407 */
[----:B------:R-:W-:Y:S01]  /*2f30*/  @P3 IMAD.MOV.U32 R6, RZ, RZ, R8 ;  /* 0x000000ffff063224 */ /* 0x000fe200078e0008 */
[----:B------:R-:W-:Y:S01]  /*2f40*/  F2FP.TF32.F32.PACK_B R25, R25 ;  /* 0x00000019ff19723e */ /* 0x000fe200024050ff */
[----:B------:R-:W-:-:S05]  /*2f50*/  @P3 IMAD.MOV.U32 R7, RZ, RZ, R9 ;  /* 0x000000ffff073224 */ /* 0x000fca00078e0009 */
[----:B------:R2:W-:Y:S04]  /*2f60*/  @P3 STG.E desc[UR46][R6.64+0x4], R25 ;  /* 0x0000041906003986 */ /* 0x0005e8000c10192e */
[----:B------:R-:W3:Y:S01]  /*2f70*/  @P0 LDG.E.LTC128B R18, desc[UR46][R14.64] ;  /* 0x0000002e0e120981 */ /* 0x000ee2000c1e1920 */
[----:B------:R-:W-:Y:S01]  /*2f80*/  IADD3 R12, P2, P3, R92, R10, R12 ;  /* 0x0000000a5c0c7210 */ /* 0x000fe20007b5e00c */
[----:B------:R-:W-:Y:S01]  /*2f90*/  BSSY B1, `(.L_x_36) ;  /* 0x0000011000017945 */ /* 0x000fe20003800000 */
[----:B------:R-:W-:Y:S02]  /*2fa0*/  ISETP.GT.AND P1, PT, R0, 0x8, P1 ;  /* 0x000000080000780c */ /* 0x000fe40000f24270 */
[----:B------:R-:W-:-:S03]  /*2fb0*/  IADD3.X R13, R93, R21, R13, P2, P3 ;  /* 0x000000155d0d7210 */ /* 0x000fc600017e640d */
[----:B------:R-:W-:Y:S01]  /*2fc0*/  IMAD.WIDE.U32 R12, R19, R106, R12 ;  /* 0x0000006a130c7225 */ /* 0x000fe200078e000c */
[----:B------:R-:W-:-:S03]  /*2fd0*/  SHF.L.U64.HI R19, R94, 0x2, R95 ;  /* 0x000000025e137819 */ /* 0x000fc6000001025f */
[----:B------:R-:W-:Y:S01]  /*2fe0*/  IMAD.IADD R13, R105, 0x1, R13 ;  /* 0x00000001690d7824 */ /* 0x000fe200078e020d */
[----:B--2---:R-:W-:-:S04]  /*2ff0*/  LEA R6, P3, R12, R110, 0x2 ;  /* 0x0000006e0c067211 */ /* 0x004fc800078610ff */
[----:B------:R-:W-:Y:S02]  /*3000*/  LEA.HI.X R7, R12, R111, R13, 0x2, P3 ;  /* 0x0000006f0c077211 */ /* 0x000fe400018f140d */
[----:B---3--:R-:W-:-:S05]  /*3010*/  LOP3.LUT R10, R18, 0xffffe000, RZ, 0xc0, !PT ;  /* 0xffffe000120a7812 */ /* 0x008fca00078ec0ff */
[----:B------:R-:W-:Y:S01]  /*3020*/  FMUL R11, R10, R89 ;  /* 0x000000590a0b7220 */ /* 0x000fe20000400000 */
[----:B------:R-:W-:-:S03]  /*3030*/  LEA R10, P2, R94, R8, 0x2 ;  /* 0x000000085e0a7211 */ /* 0x000fc600078410ff */
[----:B------:R-:W-:Y:S02]  /*3040*/  FFMA R21, R26, R88, R11 ;  /* 0x000000581a157223 */ /* 0x000fe4000000000b */
[----:B------:R-:W-:-:S03]  /*3050*/  IMAD.X R11, R19, 0x1, R9, P2 ;  /* 0x00000001130b7824 */ /* 0x000fc600010e0609 */
[----:B------:R-:W-:-:S05]  /*3060*/  F2FP.TF32.F32.PACK_B R21, R21 ;  /* 0x00000015ff15723e */ /* 0x000fca00024050ff */
[----:B------:R2:W-:Y:S01]  /*3070*/  @P0 STG.E desc[UR46][R10.64], R21 ;  /* 0x000000150a000986 */ /* 0x0005e2000c10192e */
[----:B------:R-:W-:Y:S05]  /*3080*/  @!P1 BRA `(.L_x_37) ;  /* 0x0000000000049947 */ /* 0x000fea0003800000 */
[----:B------:R3:W5:Y:S02]  /*3090*/  LDG.E.LTC128B R18, desc[UR46][R6.64+0x4] ;  /* 0x0000042e06127981 */ /* 0x000764000c1e1920 */
.L_x_37:
[----:B------:R-:W-:Y:S05]  /*30a0*/  BSYNC B1 ;  /* 0x0000000000017941 */ /* 0x000fea0003800000 */
.L_x_36:
[----:B-----5:R-:W-:Y:S01]  /*30b0*/  LOP3.LUT R12, R18, 0xffffe000, RZ, 0xc0, !PT ;  /* 0xffffe000120c7812 */ /* 0x020fe200078ec0ff */
[----:B------:R-:W-:Y:S01]  /*30c0*/  BSSY B1, `(.L_x_38) ;  /* 0x0000009000017945 */ /* 0x000fe20003800000 */
[----:B------:R-:W-:-:S03]  /*30d0*/  ISETP.GT.AND P0, PT, R3, 0x8, PT ;  /* 0x000000080300780c */ /* 0x000fc60003f04270 */
[----:B------:R-:W-:Y:S01]  /*30e0*/  FMUL R12, R12, R89 ;  /* 0x000000590c0c7220 */ /* 0x000fe20000400000 */
[----:B------:R-:W-:-:S03]  /*30f0*/  ISETP.GT.AND P2, PT, R0, RZ, P0 ;  /* 0x000000ff0000720c */ /* 0x000fc60000744270 */
[----:B------:R-:W-:-:S05]  /*3100*/  FFMA R27, R27, R88, R12 ;  /* 0x000000581b1b7223 */ /* 0x000fca000000000c */
[----:B------:R-:W-:-:S05]  /*3110*/  F2FP.TF32.F32.PACK_B R27, R27 ;  /* 0x0000001bff1b723e */ /* 0x000fca00024050ff */
[----:B------:R4:W-:Y:S01]  /*3120*/  @P1 STG.E desc[UR46][R10.64+0x4], R27 ;  /* 0x0000041b0a001986 */ /* 0x0009e2000c10192e */
[----:B------:R-:W-:Y:S05]  /*3130*/  @!P2 BRA `(.L_x_39) ;  /* 0x000000000004a947 */ /* 0x000fea0003800000 */
[----:B------:R0:W5:Y:S02]  /*3140*/  LDG.E.LTC128B R18, desc[UR46][R4.64+0x20] ;  /* 0x0000202e04127981 */ /* 0x000164000c1e1920 */
.L_x_39:
[----:B------:R-:W-:Y:S05]  /*3150*/  BSYNC B1 ;  /* 0x0000000000017941 */ /* 0x000fea0003800000 */
.L_x_38:
        /* <DEDUP_REMOVED lines=10> */
.L_x_41:
[----:B------:R-:W-:Y:S05]  /*3200*/  BSYNC B1 ;  /* 0x0000000000017941 */ /* 0x000fea0003800000 */
.L_x_40:
[----:B-----5:R-:W-:Y:S01]  /*3210*/  LOP3.LUT R12, R18, 0xffffe000, RZ, 0xc0, !PT ;  /* 0xffffe000120c7812 */ /* 0x020fe200078ec0ff */
[----:B------:R-:W-:Y:S01]  /*3220*/  BSSY B1, `(.L_x_42) ;  /* 0x0000008000017945 */ /* 0x000fe20003800000 */
[----:B------:R-:W-:-:S03]  /*3230*/  ISETP.GT.AND P0, PT, R0, 0x8, P0 ;  /* 0x000000080000780c */ /* 0x000fc60000704270 */
[----:B------:R-:W-:-:S04]  /*3240*/  FMUL R12, R12, R89 ;  /* 0x000000590c0c7220 */ /* 0x000fc80000400000 */
[----:B------:R-:W-:-:S05]  /*3250*/  FFMA R29, R29, R88, R12 ;  /* 0x000000581d1d7223 */ /* 0x000fca000000000c */
[----:B------:R-:W-:-:S05]  /*3260*/  F2FP.TF32.F32.PACK_B R29, R29 ;  /* 0x0000001dff1d723e */ /* 0x000fca00024050ff */
[----:B------:R0:W-:Y:S01]  /*3270*/  @P3 STG.E desc[UR46][R8.64+0x24], R29 ;  /* 0x0000241d08003986 */ /* 0x0001e2000c10192e */
[----:B------:R-:W-:Y:S05]  /*3280*/  @!P0 BRA `(.L_x_43) ;  /* 0x0000000000048947 */ /* 0x000fea0003800000 */
[----:B------:R0:W5:Y:S02]  /*3290*/  LDG.E.LTC128B R18, desc[UR46][R6.64+0x20] ;  /* 0x0000202e06127981 */ /* 0x000164000c1e1920 */
.L_x_43:
[----:B------:R-:W-:Y:S05]  /*32a0*/  BSYNC B1 ;  /* 0x0000000000017941 */ /* 0x000fea0003800000 */
.L_x_42:
[----:B-----5:R-:W-:Y:S01]  /*32b0*/  LOP3.LUT R12, R18, 0xffffe000, RZ, 0xc0, !PT ;  /* 0xffffe000120c7812 */ /* 0x020fe200078ec0ff */
[----:B------:R-:W-:Y:S01]  /*32c0*/  BSSY B1, `(.L_x_44) ;  /* 0x0000008000017945 */ /* 0x000fe20003800000 */
[----:B------:R-:W-:-:S03]  /*32d0*/  ISETP.GT.AND P1, PT, R0, 0x8, P1 ;  /* 0x000000080000780c */ /* 0x000fc60000f24270 */
[----:B0-----:R-:W-:-:S04]  /*32e0*/  FMUL R13, R12, R89 ;  /* 0x000000590c0d7220 */ /* 0x001fc80000400000 */
[----:B------:R-:W-:-:S05]  /*32f0*/  FFMA R13, R30, R88, R13 ;  /* 0x000000581e0d7223 */ /* 0x000fca000000000d */
[----:B------:R-:W-:-:S05]  /*3300*/  F2FP.TF32.F32.PACK_B R13, R13 ;  /* 0x0000000dff0d723e */ /* 0x000fca00024050ff */
[----:B------:R0:W-:Y:S01]  /*3310*/  @P0 STG.E desc[UR46][R10.64+0x20], R13 ;  /* 0x0000200d0a000986 */ /* 0x0001e2000c10192e */
[----:B------:R-:W-:Y:S05]  /*3320*/  @!P1 BRA `(.L_x_45) ;  /* 0x0000000000049947 */ /* 0x000fea0003800000 */
[----:B------:R0:W5:Y:S02]  /*3330*/  LDG.E.LTC128B R18, desc[UR46][R6.64+0x24] ;  /* 0x0000242e06127981 */ /* 0x000164000c1e1920 */
.L_x_45:
[----:B------:R-:W-:Y:S05]  /*3340*/  BSYNC B1 ;  /* 0x0000000000017941 */ /* 0x000fea0003800000 */
.L_x_44:
        /* <DEDUP_REMOVED lines=10> */
.L_x_47:
[----:B------:R-:W-:Y:S05]  /*33f0*/  BSYNC B1 ;  /* 0x0000000000017941 */ /* 0x000fea0003800000 */
.L_x_46:
[----:B-----5:R-:W-:Y:S01]  /*3400*/  LOP3.LUT R12, R18, 0xffffe000, RZ, 0xc0, !PT ;  /* 0xffffe000120c7812 */ /* 0x020fe200078ec0ff */
[----:B------:R-:W-:Y:S01]  /*3410*/  BSSY B1, `(.L_x_48) ;  /* 0x0000009000017945 */ /* 0x000fe20003800000 */
[----:B------:R-:W-:-:S03]  /*3420*/  ISETP.GT.AND P1, PT, R3, 0x11, PT ;  /* 0x000000110300780c */ /* 0x000fc60003f24270 */
[----:B0-----:R-:W-:Y:S01]  /*3430*/  FMUL R13, R12, R89 ;  /* 0x000000590c0d7220 */ /* 0x001fe20000400000 */
[----:B------:R-:W-:-:S03]  /*3440*/  ISETP.GT.AND P3, PT, R0, RZ, P1 ;  /* 0x000000ff0000720c */ /* 0x000fc60000f64270 */
[----:B------:R-:W-:-:S05]  /*3450*/  FFMA R13, R32, R88, R13 ;  /* 0x00000058200d7223 */ /* 0x000fca000000000d */
[----:B------:R-:W-:-:S05]  /*3460*/  F2FP.TF32.F32.PACK_B R13, R13 ;  /* 0x0000000dff0d723e */ /* 0x000fca00024050ff */
[----:B------:R0:W-:Y:S01]  /*3470*/  @P2 STG.E desc[UR46][R8.64+0x40], R13 ;  /* 0x0000400d08002986 */ /* 0x0001e2000c10192e */
[----:B------:R-:W-:Y:S05]  /*3480*/  @!P3 BRA `(.L_x_49) ;  /* 0x000000000004b947 */ /* 0x000fea0003800000 */
[----:B------:R0:W5:Y:S02]  /*3490*/  LDG.E.LTC128B R18, desc[UR46][R4.64+0x44] ;  /* 0x0000442e04127981 */ /* 0x000164000c1e1920 */
.L_x_49:
[----:B------:R-:W-:Y:S05]  /*34a0*/  BSYNC B1 ;  /* 0x0000000000017941 */ /* 0x000fea0003800000 */
.L_x_48:
        /* <DEDUP_REMOVED lines=9> */
.L_x_51:
[----:B------:R-:W-:Y:S05]  /*3540*/  BSYNC B1 ;  /* 0x0000000000017941 */ /* 0x000fea0003800000 */
.L_x_50:
        /* <DEDUP_REMOVED lines=9> */
.L_x_53:
[----:B------:R-:W-:Y:S05]  /*35e0*/  BSYNC B1 ;  /* 0x0000000000017941 */ /* 0x000fea0003800000 */
.L_x_52:
        /* <DEDUP_REMOVED lines=10> */
.L_x_55:
[----:B------:R-:W-:Y:S05]  /*3690*/  BSYNC B1 ;  /* 0x0000000000017941 */ /* 0x000fea0003800000 */
.L_x_54:
        /* <DEDUP_REMOVED lines=10> */
.L_x_57:
[----:B------:R-:W-:Y:S05]  /*3740*/  BSYNC B1 ;  /* 0x0000000000017941 */ /* 0x000fea0003800000 */
.L_x_56:
        /* <DEDUP_REMOVED lines=9> */
.L_x_59:
[----:B------:R-:W-:Y:S05]  /*37e0*/  BSYNC B1 ;  /* 0x0000000000017941 */ /* 0x000fea0003800000 */
.L_x_58:
        /* <DEDUP_REMOVED lines=9> */
.L_x_61:
[----:B------:R-:W-:Y:S05]  /*3880*/  BSYNC B1 ;  /* 0x0000000000017941 */ /* 0x000fea0003800000 */
.L_x_60:
        /* <DEDUP_REMOVED lines=10> */
.L_x_63:
[----:B------:R-:W-:Y:S05]  /*3930*/  BSYNC B1 ;  /* 0x0000000000017941 */ /* 0x000fea0003800000 */
.L_x_62:
        /* <DEDUP_REMOVED lines=10> */
.L_x_65:
[----:B------:R-:W-:Y:S05]  /*39e0*/  BSYNC B1 ;  /* 0x0000000000017941 */ /* 0x000fea0003800000 */
.L_x_64:
        /* <DEDUP_REMOVED lines=9> */
.L_x_67:
[----:B------:R-:W-:Y:S05]  /*3a80*/  BSYNC B1 ;  /* 0x0000000000017941 */ /* 0x000fea0003800000 */
.L_x_66:
        /* <DEDUP_REMOVED lines=9> */
.L_x_69:
[----:B------:R-:W-:Y:S05]  /*3b20*/  BSYNC B1 ;  /* 0x0000000000017941 */ /* 0x000fea0003800000 */
.L_x_68:
        /* <DEDUP_REMOVED lines=10> */
.L_x_71:
[----:B------:R-:W-:Y:S05]  /*3bd0*/  BSYNC B1 ;  /* 0x0000000000017941 */ /* 0x000fea0003800000 */
.L_x_70:
        /* <DEDUP_REMOVED lines=10> */
.L_x_73:
[----:B------:R-:W-:Y:S05]  /*3c80*/  BSYNC B1 ;  /* 0x0000000000017941 */ /* 0x000fea0003800000 */
.L_x_72:
        /* <DEDUP_REMOVED lines=9> */
.L_x_75:
[----:B------:R-:W-:Y:S05]  /*3d20*/  BSYNC B1 ;  /* 0x0000000000017941 */ /* 0x000fea0003800000 */
.L_x_74:
        /* <DEDUP_REMOVED lines=9> */
.L_x_77:
[----:B------:R-:W-:Y:S05]  /*3dc0*/  BSYNC B1 ;  /* 0x0000000000017941 */ /* 0x000fea0003800000 */
.L_x_76:
        /* <DEDUP_REMOVED lines=10> */
.L_x_79:
[----:B------:R-:W-:Y:S05]  /*3e70*/  BSYNC B1 ;  /* 0x0000000000017941 */ /* 0x000fea0003800000 */
.L_x_78:
        /* <DEDUP_REMOVED lines=10> */
.L_x_81:
[----:B------:R-:W-:Y:S05]  /*3f20*/  BSYNC B1 ;  /* 0x0000000000017941 */ /* 0x000fea0003800000 */
.L_x_80:
        /* <DEDUP_REMOVED lines=9> */
.L_x_83:
[----:B------:R-:W-:Y:S05]  /*3fc0*/  BSYNC B1 ;  /* 0x0000000000017941 */ /* 0x000fea0003800000 */
.L_x_82:
        /* <DEDUP_REMOVED lines=9> */
.L_x_85:
[----:B------:R-:W-:Y:S05]  /*4060*/  BSYNC B1 ;  /* 0x0000000000017941 */ /* 0x000fea0003800000 */
.L_x_84:
        /* <DEDUP_REMOVED lines=10> */
.L_x_87:
[----:B------:R-:W-:Y:S05]  /*4110*/  BSYNC B1 ;  /* 0x0000000000017941 */ /* 0x000fea0003800000 */
.L_x_86:
        /* <DEDUP_REMOVED lines=10> */
.L_x_89:
[----:B------:R-:W-:Y:S05]  /*41c0*/  BSYNC B1 ;  /* 0x0000000000017941 */ /* 0x000fea0003800000 */
.L_x_88:
        /* <DEDUP_REMOVED lines=9> */
.L_x_91:
[----:B------:R-:W-:Y:S05]  /*4260*/  BSYNC B1 ;  /* 0x0000000000017941 */ /* 0x000fea0003800000 */
.L_x_90:
        /* <DEDUP_REMOVED lines=9> */
.L_x_93:
[----:B------:R-:W-:Y:S05]  /*4300*/  BSYNC B1 ;  /* 0x0000000000017941 */ /* 0x000fea0003800000 */
.L_x_92:
        /* <DEDUP_REMOVED lines=10> */
.L_x_95:
[----:B------:R-:W-:Y:S05]  /*43b0*/  BSYNC B1 ;  /* 0x0000000000017941 */ /* 0x000fea0003800000 */
.L_x_94:
        /* <DEDUP_REMOVED lines=10> */
.L_x_97:
[----:B------:R-:W-:Y:S05]  /*4460*/  BSYNC B1 ;  /* 0x0000000000017941 */ /* 0x000fea0003800000 */
.L_x_96:
        /* <DEDUP_REMOVED lines=9> */
.L_x_99:
[----:B------:R-:W-:Y:S05]  /*4500*/  BSYNC B1 ;  /* 0x0000000000017941 */ /* 0x000fea0003800000 */
.L_x_98:
        /* <DEDUP_REMOVED lines=9> */
.L_x_101:
[----:B------:R-:W-:Y:S05]  /*45a0*/  BSYNC B1 ;  /* 0x0000000000017941 */ /* 0x000fea0003800000 */
.L_x_100:
        /* <DEDUP_REMOVED lines=10> */
.L_x_103:
[----:B------:R-:W-:Y:S05]  /*4650*/  BSYNC B1 ;  /* 0x0000000000017941 */ /* 0x000fea0003800000 */
.L_x_102:
        /* <DEDUP_REMOVED lines=10> */
.L_x_105:
[----:B------:R-:W-:Y:S05]  /*4700*/  BSYNC B1 ;  /* 0x0000000000017941 */ /* 0x000fea0003800000 */
.L_x_104:
        /* <DEDUP_REMOVED lines=9> */
.L_x_107:
[----:B------:R-:W-:Y:S05]  /*47a0*/  BSYNC B1 ;  /* 0x0000000000017941 */ /* 0x000fea0003800000 */
.L_x_106:
        /* <DEDUP_REMOVED lines=9> */
.L_x_109:
[----:B------:R-:W-:Y:S05]  /*4840*/  BSYNC B1 ;  /* 0x0000000000017941 */ /* 0x000fea0003800000 */
.L_x_108:
        /* <DEDUP_REMOVED lines=10> */
.L_x_111:
[----:B------:R-:W-:Y:S05]  /*48f0*/  BSYNC B1 ;  /* 0x0000000000017941 */ /* 0x000fea0003800000 */
.L_x_110:
        /* <DEDUP_REMOVED lines=10> */
.L_x_113:
[----:B------:R-:W-:Y:S05]  /*49a0*/  BSYNC B1 ;  /* 0x0000000000017941 */ /* 0x000fea0003800000 */
.L_x_112:
        /* <DEDUP_REMOVED lines=9> */
.L_x_115:
[----:B------:R-:W-:Y:S05]  /*4a40*/  BSYNC B1 ;  /* 0x0000000000017941 */ /* 0x000fea0003800000 */
.L_x_114:
        /* <DEDUP_REMOVED lines=9> */
.L_x_117:
[----:B------:R-:W-:Y:S05]  /*4ae0*/  BSYNC B1 ;  /* 0x0000000000017941 */ /* 0x000fea0003800000 */
.L_x_116:
        /* <DEDUP_REMOVED lines=10> */
.L_x_119:
[----:B------:R-:W-:Y:S05]  /*4b90*/  BSYNC B1 ;  /* 0x0000000000017941 */ /* 0x000fea0003800000 */
.L_x_118:
        /* <DEDUP_REMOVED lines=10> */
.L_x_121:
[----:B------:R-:W-:Y:S05]  /*4c40*/  BSYNC B1 ;  /* 0x0000000000017941 */ /* 0x000fea0003800000 */
.L_x_120:
        /* <DEDUP_REMOVED lines=9> */
.L_x_123:
[----:B------:R-:W-:Y:S05]  /*4ce0*/  BSYNC B1 ;  /* 0x0000000000017941 */ /* 0x000fea0003800000 */
.L_x_122:
        /* <DEDUP_REMOVED lines=9> */
.L_x_125:
[----:B------:R-:W-:Y:S05]  /*4d80*/  BSYNC B1 ;  /* 0x0000000000017941 */ /* 0x000fea0003800000 */
.L_x_124:
        /* <DEDUP_REMOVED lines=10> */
.L_x_127:
[----:B------:R-:W-:Y:S05]  /*4e30*/  BSYNC B1 ;  /* 0x0000000000017941 */ /* 0x000fea0003800000 */
.L_x_126:
        /* <DEDUP_REMOVED lines=10> */
.L_x_129:
[----:B------:R-:W-:Y:S05]  /*4ee0*/  BSYNC B1 ;  /* 0x0000000000017941 */ /* 0x000fea0003800000 */
.L_x_128:
        /* <DEDUP_REMOVED lines=9> */
.L_x_131:
[----:B------:R-:W-:Y:S05]  /*4f80*/  BSYNC B1 ;  /* 0x0000000000017941 */ /* 0x000fea0003800000 */
.L_x_130:
        /* <DEDUP_REMOVED lines=9> */
.L_x_133:
[----:B------:R-:W-:Y:S05]  /*5020*/  BSYNC B1 ;  /* 0x0000000000017941 */ /* 0x000fea0003800000 */
.L_x_132:
        /* <DEDUP_REMOVED lines=10> */
.L_x_135:
[----:B------:R-:W-:Y:S05]  /*50d0*/  BSYNC B1 ;  /* 0x0000000000017941 */ /* 0x000fea0003800000 */
.L_x_134:
        /* <DEDUP_REMOVED lines=10> */
.L_x_137:
[----:B------:R-:W-:Y:S05]  /*5180*/  BSYNC B1 ;  /* 0x0000000000017941 */ /* 0x000fea0003800000 */
.L_x_136:
        /* <DEDUP_REMOVED lines=9> */
.L_x_139:
[----:B------:R-:W-:Y:S05]  /*5220*/  BSYNC B1 ;  /* 0x0000000000017941 */ /* 0x000fea0003800000 */
.L_x_138:
        /* <DEDUP_REMOVED lines=9> */
.L_x_141:
[----:B------:R-:W-:Y:S05]  /*52c0*/  BSYNC B1 ;  /* 0x0000000000017941 */ /* 0x000fea0003800000 */
.L_x_140:
        /* <DEDUP_REMOVED lines=10> */
.L_x_143:
[----:B------:R-:W-:Y:S05]  /*5370*/  BSYNC B1 ;  /* 0x0000000000017941 */ /* 0x000fea0003800000 */
.L_x_142:
        /* <DEDUP_REMOVED lines=10> */
.L_x_145:
[----:B------:R-:W-:Y:S05]  /*5420*/  BSYNC B1 ;  /* 0x0000000000017941 */ /* 0x000fea0003800000 */
.L_x_144:
        /* <DEDUP_REMOVED lines=9> */
.L_x_147:
[----:B------:R-:W-:Y:S05]  /*54c0*/  BSYNC B1 ;  /* 0x0000000000017941 */ /* 0x000fea0003800000 */
.L_x_146:
        /* <DEDUP_REMOVED lines=9> */
.L_x_149:
[----:B------:R-:W-:Y:S05]  /*5560*/  BSYNC B1 ;  /* 0x0000000000017941 */ /* 0x000fea0003800000 */
.L_x_148:
        /* <DEDUP_REMOVED lines=10> */
.L_x_151:
[----:B------:R-:W-:Y:S05]  /*5610*/  BSYNC B1 ;  /* 0x0000000000017941 */ /* 0x000fea0003800000 */
.L_x_150:
        /* <DEDUP_REMOVED lines=10> */
.L_x_153:
[----:B------:R-:W-:Y:S05]  /*56c0*/  BSYNC B1 ;  /* 0x0000000000017941 */ /* 0x000fea0003800000 */
.L_x_152:
[----:B01---5:R-:W-:Y:S01]  /*56d0*/  LOP3.LUT R4, R18, 0xffffe000, RZ, 0xc0, !PT ;  /* 0xffffe00012047812 */ /* 0x023fe200078ec0ff */
        /* <DEDUP_REMOVED lines=8> */
.L_x_155:
[----:B------:R-:W-:Y:S05]  /*5760*/  BSYNC B1 ;  /* 0x0000000000017941 */ /* 0x000fea0003800000 */
.L_x_154:
[----:B-----5:R-:W-:Y:S01]  /*5770*/  LOP3.LUT R4, R18, 0xffffe000, RZ, 0xc0, !PT ;  /* 0xffffe00012047812 */ /* 0x020fe200078ec0ff */
[----:B------:R-:W-:Y:S01]  /*5780*/  @P0 IMAD.MOV.U32 R5, RZ, RZ, R11 ;  /* 0x000000ffff050224 */ /* 0x000fe200078e000b */
[----:B------:R-:W-:Y:S01]  /*5790*/  ISETP.GT.AND P1, PT, R0, 0x8, P1 ;  /* 0x000000080000780c */ /* 0x000fe20000f24270 */
[----:B------:R-:W-:Y:S02]  /*57a0*/  BSSY B1, `(.L_x_156) ;  /* 0x0000008000017945 */ /* 0x000fe40003800000 */
[----:B------:R-:W-:Y:S01]  /*57b0*/  FMUL R3, R4, R89 ;  /* 0x0000005904037220 */ /* 0x000fe20000400000 */
[----:B------:R-:W-:-:S03]  /*57c0*/  @P0 IMAD.MOV.U32 R4, RZ, RZ, R10 ;  /* 0x000000ffff040224 */ /* 0x000fc600078e000a */
[----:B------:R-:W-:-:S05]  /*57d0*/  FFMA R3, R86, R88, R3 ;  /* 0x0000005856037223 */ /* 0x000fca0000000003 */
[----:B------:R-:W-:-:S05]  /*57e0*/  F2FP.TF32.F32.PACK_B R3, R3 ;  /* 0x00000003ff03723e */ /* 0x000fca00024050ff */
[----:B------:R0:W-:Y:S01]  /*57f0*/  @P0 STG.E desc[UR46][R4.64+0x1e0], R3 ;  /* 0x0001e00304000986 */ /* 0x0001e2000c10192e */
[----:B------:R-:W-:Y:S05]  /*5800*/  @!P1 BRA `(.L_x_157) ;  /* 0x0000000000049947 */ /* 0x000fea0003800000 */
[----:B------:R0:W5:Y:S02]  /*5810*/  LDG.E.LTC128B R18, desc[UR46][R6.64+0x1e4] ;  /* 0x0001e42e06127981 */ /* 0x000164000c1e1920 */
.L_x_157:
[----:B------:R-:W-:Y:S05]  /*5820*/  BSYNC B1 ;  /* 0x0000000000017941 */ /* 0x000fea0003800000 */
.L_x_156:
[----:B------:R-:W-:Y:S05]  /*5830*/  @!P1 BRA `(.L_x_158) ;  /* 0x0000001000b09947 */ /* 0x000fea0003800000 */
[----:B-----5:R-:W-:-:S05]  /*5840*/  LOP3.LUT R18, R18, 0xffffe000, RZ, 0xc0, !PT ;  /* 0xffffe00012127812 */ /* 0x020fca00078ec0ff */
[----:B------:R-:W-:-:S04]  /*5850*/  FMUL R18, R18, R89 ;  /* 0x0000005912127220 */ /* 0x000fc80000400000 */
[----:B------:R-:W-:-:S05]  /*5860*/  FFMA R87, R87, R88, R18 ;  /* 0x0000005857577223 */ /* 0x000fca0000000012 */
[----:B------:R-:W-:-:S05]  /*5870*/  F2FP.TF32.F32.PACK_B R87, R87 ;  /* 0x00000057ff57723e */ /* 0x000fca00024050ff */
[----:B------:R0:W-:Y:S01]  /*5880*/  STG.E desc[UR46][R10.64+0x1e4], R87 ;  /* 0x0001e4570a007986 */ /* 0x0001e2000c10192e */
[----:B------:R-:W-:Y:S05]  /*5890*/  BRA `(.L_x_158) ;  /* 0x0000001000987947 */ /* 0x000fea0003800000 */
.L_x_33:
[----:B------:R-:W-:Y:S01]  /*58a0*/  ISETP.GT.AND P4, PT, R3, 0x1, PT ;  /* 0x000000010300780c */ /* 0x000fe20003f84270 */
[----:B------:R-:W-:Y:S01]  /*58b0*/  ULDC.64 UR4, c[0x0][0x5c0] ;  /* 0x0001700000047ab9 */ /* 0x000fe20000000a00 */
[-C--:B------:R-:W-:Y:S01]  /*58c0*/  FMUL R9, R24, R88.reuse ;  /* 0x0000005818097220 */ /* 0x080fe20000400000 */
[----:B------:R-:W-:Y:S01]  /*58d0*/  LEA R4, P3, R104, UR4, 0x2 ;  /* 0x0000000468047c11 */ /* 0x000fe2000f8610ff */
[-C--:B------:R-:W-:Y:S01]  /*58e0*/  FMUL R25, R25, R88.reuse ;  /* 0x0000005819197220 */ /* 0x080fe20000400000 */
[----:B------:R-:W-:Y:S01]  /*58f0*/  ISETP.GT.AND P1, PT, R0, RZ, P4 ;  /* 0x000000ff0000720c */ /* 0x000fe20002724270 */
[-C--:B------:R-:W-:Y:S01]  /*5900*/  FMUL R11, R26, R88.reuse ;  /* 0x000000581a0b7220 */ /* 0x080fe20000400000 */
[----:B------:R-:W-:Y:S01]  /*5910*/  LEA.HI.X R5, R104, UR5, R113, 0x2, P3 ;  /* 0x0000000568057c11 */ /* 0x000fe200098f1471 */
[-C--:B------:R-:W-:Y:S01]  /*5920*/  FMUL R27, R27, R88.reuse ;  /* 0x000000581b1b7220 */ /* 0x080fe20000400000 */
[----:B------:R-:W-:Y:S01]  /*5930*/  F2FP.TF32.F32.PACK_B R9, R9 ;  /* 0x00000009ff09723e */ /* 0x000fe200024050ff */
[-C--:B------:R-:W-:Y:S01]  /*5940*/  FMUL R29, R29, R88.reuse ;  /* 0x000000581d1d7220 */ /* 0x080fe20000400000 */
[----:B------:R-:W-:Y:S01]  /*5950*/  F2FP.TF32.F32.PACK_B R25, R25 ;  /* 0x00000019ff19723e */ /* 0x000fe200024050ff */
[----:B------:R-:W-:Y:S01]  /*5960*/  FMUL R31, R31, R88 ;  /* 0x000000581f1f7220 */ /* 0x000fe20000400000 */
[C---:B------:R-:W-:Y:S01]  /*5970*/  SHF.L.U64.HI R7, R94.reuse, 0x2, R95 ;  /* 0x000000025e077819 */ /* 0x040fe2000001025f */
[----:B------:R0:W-:Y:S01]  /*5980*/  @P2 STG.E desc[UR46][R4.64], R9 ;  /* 0x0000000904002986 */ /* 0x0001e2000c10192e */
[----:B------:R-:W-:Y:S01]  /*5990*/  LEA R6, P3, R94, R4, 0x2 ;  /* 0x000000045e067211 */ /* 0x000fe200078610ff */
[-C--:B------:R-:W-:Y:S01]  /*59a0*/  FMUL R13, R32, R88.reuse ;  /* 0x00000058200d7220 */ /* 0x080fe20000400000 */
[C---:B------:R-:W-:Y:S01]  /*59b0*/  ISETP.GT.AND P2, PT, R3.reuse, 0x8, PT ;  /* 0x000000080300780c */ /* 0x040fe20003f44270 */
[----:B------:R-:W-:Y:S01]  /*59c0*/  @P1 STG.E desc[UR46][R4.64+0x4], R25 ;  /* 0x0000041904001986 */ /* 0x000fe2000c10192e */
[----:B------:R-:W-:Y:S01]  /*59d0*/  ISETP.GT.AND P1, PT, R3, 0x9, PT ;  /* 0x000000090300780c */ /* 0x000fe20003f24270 */
[----:B------:R-:W-:Y:S01]  /*59e0*/  IMAD.X R7, R7, 0x1, R5, P3 ;  /* 0x0000000107077824 */ /* 0x000fe200018e0605 */
[C---:B------:R-:W-:Y:S01]  /*59f0*/  ISETP.GT.AND P0, PT, R0.reuse, 0x8, P0 ;  /* 0x000000080000780c */ /* 0x040fe20000704270 */
[-C--:B------:R-:W-:Y:S01]  /*5a00*/  FMUL R33, R33, R88.reuse ;  /* 0x0000005821217220 */ /* 0x080fe20000400000 */
[C---:B------:R-:W-:Y:S01]  /*5a10*/  ISETP.GT.AND P4, PT, R0.reuse, 0x8, P4 ;  /* 0x000000080000780c */ /* 0x040fe20002784270 */
[-C--:B------:R-:W-:Y:S01]  /*5a20*/  FMUL R35, R35, R88.reuse ;  /* 0x0000005823237220 */ /* 0x080fe20000400000 */
[----:B------:R-:W-:Y:S01]  /*5a30*/  ISETP.GT.AND P5, PT, R0, RZ, P2 ;  /* 0x000000ff0000720c */ /* 0x000fe200017a4270 */
[-C--:B0-----:R-:W-:Y:S01]  /*5a40*/  FMUL R9, R28, R88.reuse ;  /* 0x000000581c097220 */ /* 0x081fe20000400000 */
[C---:B------:R-:W-:Y:S01]  /*5a50*/  ISETP.GT.AND P3, PT, R0.reuse, RZ, P1 ;  /* 0x000000ff0000720c */ /* 0x040fe20000f64270 */
[-C--:B------:R-:W-:Y:S01]  /*5a60*/  FMUL R37, R37, R88.reuse ;  /* 0x0000005825257220 */ /* 0x080fe20000400000 */
[----:B------:R-:W-:Y:S01]  /*5a70*/  F2FP.TF32.F32.PACK_B R11, R11 ;  /* 0x0000000bff0b723e */ /* 0x000fe200024050ff */
[-C--:B------:R-:W-:Y:S01]  /*5a80*/  FMUL R39, R39, R88.reuse ;  /* 0x0000005827277220 */ /* 0x080fe20000400000 */
[----:B------:R-:W-:Y:S01]  /*5a90*/  F2FP.TF32.F32.PACK_B R27, R27 ;  /* 0x0000001bff1b723e */ /* 0x000fe200024050ff */
[-C--:B------:R-:W-:Y:S01]  /*5aa0*/  FMUL R41, R41, R88.reuse ;  /* 0x0000005829297220 */ /* 0x080fe20000400000 */
[----:B------:R-:W-:Y:S01]  /*5ab0*/  F2FP.TF32.F32.PACK_B R9, R9 ;  /* 0x00000009ff09723e */ /* 0x000fe200024050ff */
[----:B------:R0:W-:Y:S01]  /*5ac0*/  @P0 STG.E desc[UR46][R6.64], R11 ;  /* 0x0000000b06000986 */ /* 0x0001e2000c10192e */
[----:B------:R-:W-:Y:S01]  /*5ad0*/  F2FP.TF32.F32.PACK_B R29, R29 ;  /* 0x0000001dff1d723e */ /* 0x000fe200024050ff */
[-C--:B------:R-:W-:Y:S01]  /*5ae0*/  FMUL R43, R43, R88.reuse ;  /* 0x000000582b2b7220 */ /* 0x080fe20000400000 */
[----:B------:R-:W-:Y:S01]  /*5af0*/  ISETP.GT.AND P0, PT, R3, 0x10, PT ;  /* 0x000000100300780c */ /* 0x000fe20003f04270 */
[----:B------:R-:W-:Y:S01]  /*5b00*/  @P4 STG.E desc[UR46][R6.64+0x4], R27 ;  /* 0x0000041b06004986 */ /* 0x000fe2000c10192e */
[C---:B------:R-:W-:Y:S01]  /*5b10*/  ISETP.GT.AND P2, PT, R0.reuse, 0x8, P2 ;  /* 0x000000080000780c */ /* 0x040fe20001744270 */
[-C--:B------:R-:W-:Y:S01]  /*5b20*/  FMUL R45, R45, R88.reuse ;  /* 0x000000582d2d7220 */ /* 0x080fe20000400000 */
[C---:B------:R-:W-:Y:S01]  /*5b30*/  ISETP.GT.AND P1, PT, R0.reuse, 0x8, P1 ;  /* 0x000000080000780c */ /* 0x040fe20000f24270 */
[----:B------:R1:W-:Y:S01]  /*5b40*/  @P5 STG.E desc[UR46][R4.64+0x20], R9 ;  /* 0x0000200904005986 */ /* 0x0003e2000c10192e */
[----:B------:R-:W-:Y:S01]  /*5b50*/  ISETP.GT.AND P5, PT, R0, RZ, P0 ;  /* 0x000000ff0000720c */ /* 0x000fe200007a4270 */
[-C--:B------:R-:W-:Y:S01]  /*5b60*/  FMUL R47, R47, R88.reuse ;  /* 0x000000582f2f7220 */ /* 0x080fe20000400000 */
[----:B------:R-:W-:Y:S01]  /*5b70*/  F2FP.TF32.F32.PACK_B R31, R31 ;  /* 0x0000001fff1f723e */ /* 0x000fe200024050ff */
[----:B------:R-:W-:Y:S01]  /*5b80*/  @P3 STG.E desc[UR46][R4.64+0x24], R29 ;  /* 0x0000241d04003986 */ /* 0x000fe2000c10192e */
[----:B------:R-:W-:Y:S01]  /*5b90*/  ISETP.GT.AND P3, PT, R3, 0x11, PT ;  /* 0x000000110300780c */ /* 0x000fe20003f64270 */
[-C--:B0-----:R-:W-:Y:S01]  /*5ba0*/  FMUL R11, R30, R88.reuse ;  /* 0x000000581e0b7220 */ /* 0x081fe20000400000 */
[----:B------:R-:W-:Y:S01]  /*5bb0*/  F2FP.TF32.F32.PACK_B R13, R13 ;  /* 0x0000000dff0d723e */ /* 0x000fe200024050ff */
[-C--:B------:R-:W-:Y:S01]  /*5bc0*/  FMUL R49, R49, R88.reuse ;  /* 0x0000005831317220 */ /* 0x080fe20000400000 */
[----:B------:R-:W-:Y:S01]  /*5bd0*/  ISETP.GT.AND P4, PT, R0, RZ, P3 ;  /* 0x000000ff0000720c */ /* 0x000fe20001f84270 */
[-C--:B------:R-:W-:Y:S01]  /*5be0*/  FMUL R51, R51, R88.reuse ;  /* 0x0000005833337220 */ /* 0x080fe20000400000 */
[----:B------:R-:W-:Y:S01]  /*5bf0*/  F2FP.TF32.F32.PACK_B R11, R11 ;  /* 0x0000000bff0b723e */ /* 0x000fe200024050ff */
[-C--:B-1----:R-:W-:Y:S01]  /*5c00*/  FMUL R9, R34, R88.reuse ;  /* 0x0000005822097220 */ /* 0x082fe20000400000 */
[----:B------:R-:W-:Y:S01]  /*5c10*/  F2FP.TF32.F32.PACK_B R33, R33 ;  /* 0x00000021ff21723e */ /* 0x000fe200024050ff */
[-C--:B------:R-:W-:Y:S01]  /*5c20*/  FMUL R53, R53, R88.reuse ;  /* 0x0000005835357220 */ /* 0x080fe20000400000 */
[C---:B------:R-:W-:Y:S01]  /*5c30*/  ISETP.GT.AND P0, PT, R0.reuse, 0x8, P0 ;  /* 0x000000080000780c */ /* 0x040fe20000704270 */
[----:B------:R0:W-:Y:S01]  /*5c40*/  @P2 STG.E desc[UR46][R6.64+0x20], R11 ;  /* 0x0000200b06002986 */ /* 0x0001e2000c10192e */
[----:B------:R-:W-:Y:S01]  /*5c50*/  ISETP.GT.AND P2, PT, R3, 0x19, PT ;  /* 0x000000190300780c */ /* 0x000fe20003f44270 */
[-C--:B------:R-:W-:Y:S01]  /*5c60*/  FMUL R55, R55, R88.reuse ;  /* 0x0000005837377220 */ /* 0x080fe20000400000 */
[----:B------:R-:W-:Y:S01]  /*5c70*/  F2FP.TF32.F32.PACK_B R9, R9 ;  /* 0x00000009ff09723e */ /* 0x000fe200024050ff */
[----:B------:R-:W-:Y:S01]  /*5c80*/  @P1 STG.E desc[UR46][R6.64+0x24], R31 ;  /* 0x0000241f06001986 */ /* 0x000fe2000c10192e */
[----:B------:R-:W-:Y:S01]  /*5c90*/  ISETP.GT.AND P1, PT, R3, 0x18, PT ;  /* 0x000000180300780c */ /* 0x000fe20003f24270 */
[-C--:B------:R-:W-:Y:S01]  /*5ca0*/  FMUL R57, R57, R88.reuse ;  /* 0x0000005839397220 */ /* 0x080fe20000400000 */
[----:B------:R-:W-:Y:S01]  /*5cb0*/  F2FP.TF32.F32.PACK_B R35, R35 ;  /* 0x00000023ff23723e */ /* 0x000fe200024050ff */
[----:B------:R1:W-:Y:S01]  /*5cc0*/  @P5 STG.E desc[UR46][R4.64+0x40], R13 ;  /* 0x0000400d04005986 */ /* 0x0003e2000c10192e */
[C---:B------:R-:W-:Y:S01]  /*5cd0*/  ISETP.GT.AND P5, PT, R0.reuse, RZ, P1 ;  /* 0x000000ff0000720c */ /* 0x040fe20000fa4270 */
[-C--:B------:R-:W-:Y:S01]  /*5ce0*/  FMUL R59, R59, R88.reuse ;  /* 0x000000583b3b7220 */ /* 0x080fe20000400000 */
[----:B------:R-:W-:Y:S01]  /*5cf0*/  F2FP.TF32.F32.PACK_B R37, R37 ;  /* 0x00000025ff25723e */ /* 0x000fe200024050ff */
[----:B------:R-:W-:Y:S01]  /*5d00*/  @P4 STG.E desc[UR46][R4.64+0x44], R33 ;  /* 0x0000442104004986 */ /* 0x000fe2000c10192e */
[----:B------:R-:W-:Y:S01]  /*5d10*/  ISETP.GT.AND P4, PT, R0, 0x8, P3 ;  /* 0x000000080000780c */ /* 0x000fe20001f84270 */
[-C--:B0-----:R-:W-:Y:S01]  /*5d20*/  FMUL R11, R36, R88.reuse ;  /* 0x00000058240b7220 */ /* 0x081fe20000400000 */
[C---:B------:R-:W-:Y:S01]  /*5d30*/  ISETP.GT.AND P3, PT, R0.reuse, RZ, P2 ;  /* 0x000000ff0000720c */ /* 0x040fe20001764270 */
[----:B------:R0:W-:Y:S01]  /*5d40*/  @P0 STG.E desc[UR46][R6.64+0x40], R9 ;  /* 0x0000400906000986 */ /* 0x0001e2000c10192e */
[----:B------:R-:W-:Y:S01]  /*5d50*/  ISETP.GT.AND P1, PT, R0, 0x8, P1 ;  /* 0x000000080000780c */ /* 0x000fe20000f24270 */
[-C--:B------:R-:W-:Y:S01]  /*5d60*/  FMUL R61, R61, R88.reuse ;  /* 0x000000583d3d7220 */ /* 0x080fe20000400000 */
[----:B------:R-:W-:Y:S01]  /*5d70*/  F2FP.TF32.F32.PACK_B R11, R11 ;  /* 0x0000000bff0b723e */ /* 0x000fe200024050ff */
[-C--:B-1----:R-:W-:Y:S01]  /*5d80*/  FMUL R13, R40, R88.reuse ;  /* 0x00000058280d7220 */ /* 0x082fe20000400000 */
[----:B------:R-:W-:Y:S01]  /*5d90*/  ISETP.GT.AND P0, PT, R3, 0x20, PT ;  /* 0x000000200300780c */ /* 0x000fe20003f04270 */
[-C--:B------:R-:W-:Y:S01]  /*5da0*/  FMUL R63, R63, R88.reuse ;  /* 0x000000583f3f7220 */ /* 0x080fe20000400000 */
[----:B------:R-:W-:Y:S01]  /*5db0*/  F2FP.TF32.F32.PACK_B R39, R39 ;  /* 0x00000027ff27723e */ /* 0x000fe200024050ff */
[-C--:B------:R-:W-:Y:S01]  /*5dc0*/  FMUL R65, R65, R88.reuse ;  /* 0x0000005841417220 */ /* 0x080fe20000400000 */
[----:B------:R-:W-:Y:S01]  /*5dd0*/  F2FP.TF32.F32.PACK_B R13, R13 ;  /* 0x0000000dff0d723e */ /* 0x000fe200024050ff */
[----:B------:R-:W-:Y:S01]  /*5de0*/  @P4 STG.E desc[UR46][R6.64+0x44], R35 ;  /* 0x0000442306004986 */ /* 0x000fe2000c10192e */
[----:B------:R-:W-:Y:S01]  /*5df0*/  ISETP.GT.AND P4, PT, R0, 0x8, P2 ;  /* 0x000000080000780c */ /* 0x000fe20001784270 */
[-C--:B0-----:R-:W-:Y:S01]  /*5e00*/  FMUL R9, R38, R88.reuse ;  /* 0x0000005826097220 */ /* 0x081fe20000400000 */
[----:B------:R-:W-:Y:S01]  /*5e10*/  ISETP.GT.AND P2, PT, R3, 0x21, PT ;  /* 0x000000210300780c */ /* 0x000fe20003f44270 */
[----:B------:R0:W-:Y:S01]  /*5e20*/  @P5 STG.E desc[UR46][R4.64+0x60], R11 ;  /* 0x0000600b04005986 */ /* 0x0001e2000c10192e */
[C---:B------:R-:W-:Y:S01]  /*5e30*/  ISETP.GT.AND P5, PT, R0.reuse, RZ, P0 ;  /* 0x000000ff0000720c */ /* 0x040fe200007a4270 */
[-C--:B------:R-:W-:Y:S01]  /*5e40*/  FMUL R67, R67, R88.reuse ;  /* 0x0000005843437220 */ /* 0x080fe20000400000 */
[----:B------:R-:W-:Y:S01]  /*5e50*/  F2FP.TF32.F32.PACK_B R9, R9 ;  /* 0x00000009ff09723e */ /* 0x000fe200024050ff */
[----:B------:R-:W-:Y:S01]  /*5e60*/  @P3 STG.E desc[UR46][R4.64+0x64], R37 ;  /* 0x0000642504003986 */ /* 0x000fe2000c10192e */
[C---:B------:R-:W-:Y:S01]  /*5e70*/  ISETP.GT.AND P3, PT, R0.reuse, RZ, P2 ;  /* 0x000000ff0000720c */ /* 0x040fe20001764270 */
[-C--:B------:R-:W-:Y:S01]  /*5e80*/  FMUL R69, R69, R88.reuse ;  /* 0x0000005845457220 */ /* 0x080fe20000400000 */
[----:B------:R-:W-:Y:S01]  /*5e90*/  F2FP.TF32.F32.PACK_B R41, R41 ;  /* 0x00000029ff29723e */ /* 0x000fe200024050ff */
[----:B------:R1:W-:Y:S01]  /*5ea0*/  @P1 STG.E desc[UR46][R6.64+0x60], R9 ;  /* 0x0000600906001986 */ /* 0x0003e2000c10192e */
[C---:B------:R-:W-:Y:S01]  /*5eb0*/  ISETP.GT.AND P0, PT, R0.reuse, 0x8, P0 ;  /* 0x000000080000780c */ /* 0x040fe20000704270 */
[-C--:B------:R-:W-:Y:S01]  /*5ec0*/  FMUL R71, R71, R88.reuse ;  /* 0x0000005847477220 */ /* 0x080fe20000400000 */
[C---:B------:R-:W-:Y:S01]  /*5ed0*/  ISETP.GT.AND P1, PT, R3.reuse, 0x28, PT ;  /* 0x000000280300780c */ /* 0x040fe20003f24270 */
[----:B------:R-:W-:Y:S01]  /*5ee0*/  @P4 STG.E desc[UR46][R6.64+0x64], R39 ;  /* 0x0000642706004986 */ /* 0x000fe2000c10192e */
[----:B------:R-:W-:Y:S01]  /*5ef0*/  ISETP.GT.AND P4, PT, R0, 0x8, P2 ;  /* 0x000000080000780c */ /* 0x000fe20001784270 */
[-C--:B0-----:R-:W-:Y:S01]  /*5f00*/  FMUL R11, R44, R88.reuse ;  /* 0x000000582c0b7220 */ /* 0x081fe20000400000 */
[----:B------:R-:W-:Y:S01]  /*5f10*/  ISETP.GT.AND P2, PT, R3, 0x29, PT ;  /* 0x000000290300780c */ /* 0x000fe20003f44270 */
[----:B------:R0:W-:Y:S01]  /*5f20*/  @P5 STG.E desc[UR46][R4.64+0x80], R13 ;  /* 0x0000800d04005986 */ /* 0x0001e2000c10192e */
[----:B------:R-:W-:Y:S01]  /*5f30*/  ISETP.GT.AND P5, PT, R0, RZ, P1 ;  /* 0x000000ff0000720c */ /* 0x000fe20000fa4270 */
[-C--:B------:R-:W-:Y:S01]  /*5f40*/  FMUL R73, R73, R88.reuse ;  /* 0x0000005849497220 */ /* 0x080fe20000400000 */
[----:B------:R-:W-:Y:S01]  /*5f50*/  F2FP.TF32.F32.PACK_B R43, R43 ;  /* 0x0000002bff2b723e */ /* 0x000fe200024050ff */
[-C--:B-1----:R-:W-:Y:S01]  /*5f60*/  FMUL R9, R42, R88.reuse ;  /* 0x000000582a097220 */ /* 0x082fe20000400000 */
[----:B------:R-:W-:Y:S01]  /*5f70*/  @P3 STG.E desc[UR46][R4.64+0x84], R41 ;  /* 0x0000842904003986 */ /* 0x000fe2000c10192e */
[----:B------:R-:W-:Y:S01]  /*5f80*/  ISETP.GT.AND P3, PT, R0, RZ, P2 ;  /* 0x000000ff0000720c */ /* 0x000fe20001764270 */
[-C--:B------:R-:W-:Y:S01]  /*5f90*/  FMUL R75, R75, R88.reuse ;  /* 0x000000584b4b7220 */ /* 0x080fe20000400000 */
[----:B------:R-:W-:Y:S01]  /*5fa0*/  F2FP.TF32.F32.PACK_B R11, R11 ;  /* 0x0000000bff0b723e */ /* 0x000fe200024050ff */
[-C--:B------:R-:W-:Y:S01]  /*5fb0*/  FMUL R77, R77, R88.reuse ;  /* 0x000000584d4d7220 */ /* 0x080fe20000400000 */
[----:B------:R-:W-:Y:S01]  /*5fc0*/  F2FP.TF32.F32.PACK_B R9, R9 ;  /* 0x00000009ff09723e */ /* 0x000fe200024050ff */
[-C--:B------:R-:W-:Y:S01]  /*5fd0*/  FMUL R79, R79, R88.reuse ;  /* 0x000000584f4f7220 */ /* 0x080fe20000400000 */
[----:B------:R-:W-:Y:S01]  /*5fe0*/  F2FP.TF32.F32.PACK_B R45, R45 ;  /* 0x0000002dff2d723e */ /* 0x000fe200024050ff */
[-C--:B0-----:R-:W-:Y:S01]  /*5ff0*/  FMUL R13, R48, R88.reuse ;  /* 0x00000058300d7220 */ /* 0x081fe20000400000 */
[C---:B------:R-:W-:Y:S01]  /*6000*/  ISETP.GT.AND P1, PT, R0.reuse, 0x8, P1 ;  /* 0x000000080000780c */ /* 0x040fe20000f24270 */
[----:B------:R0:W-:Y:S01]  /*6010*/  @P0 STG.E desc[UR46][R6.64+0x80], R9 ;  /* 0x0000800906000986 */ /* 0x0001e2000c10192e */
[----:B------:R-:W-:Y:S01]  /*6020*/  ISETP.GT.AND P0, PT, R3, 0x30, PT ;  /* 0x000000300300780c */ /* 0x000fe20003f04270 */
[-C--:B------:R-:W-:Y:S01]  /*6030*/  FMUL R81, R81, R88.reuse ;  /* 0x0000005851517220 */ /* 0x080fe20000400000 */
[----:B------:R-:W-:Y:S01]  /*6040*/  F2FP.TF32.F32.PACK_B R47, R47 ;  /* 0x0000002fff2f723e */ /* 0x000fe200024050ff */
[----:B------:R-:W-:Y:S01]  /*6050*/  @P4 STG.E desc[UR46][R6.64+0x84], R43 ;  /* 0x0000842b06004986 */ /* 0x000fe2000c10192e */
[C---:B------:R-:W-:Y:S01]  /*6060*/  ISETP.GT.AND P4, PT, R0.reuse, 0x8, P2 ;  /* 0x000000080000780c */ /* 0x040fe20001784270 */
[-C--:B------:R-:W-:Y:S01]  /*6070*/  FMUL R83, R83, R88.reuse ;  /* 0x0000005853537220 */ /* 0x080fe20000400000 */
[----:B------:R-:W-:Y:S01]  /*6080*/  ISETP.GT.AND P2, PT, R3, 0x31, PT ;  /* 0x000000310300780c */ /* 0x000fe20003f44270 */
[----:B------:R1:W-:Y:S01]  /*6090*/  @P5 STG.E desc[UR46][R4.64+0xa0], R11 ;  /* 0x0000a00b04005986 */ /* 0x0003e2000c10192e */
[----:B------:R-:W-:Y:S01]  /*60a0*/  ISETP.GT.AND P5, PT, R0, RZ, P0 ;  /* 0x000000ff0000720c */ /* 0x000fe200007a4270 */
[-C--:B------:R-:W-:Y:S01]  /*60b0*/  FMUL R85, R85, R88.reuse ;  /* 0x0000005855557220 */ /* 0x080fe20000400000 */
[----:B------:R-:W-:Y:S01]  /*60c0*/  F2FP.TF32.F32.PACK_B R13, R13 ;  /* 0x0000000dff0d723e */ /* 0x000fe200024050ff */
[-C--:B0-----:R-:W-:Y:S01]  /*60d0*/  FMUL R9, R46, R88.reuse ;  /* 0x000000582e097220 */ /* 0x081fe20000400000 */
[----:B------:R-:W-:Y:S01]  /*60e0*/  @P3 STG.E desc[UR46][R4.64+0xa4], R45 ;  /* 0x0000a42d04003986 */ /* 0x000fe2000c10192e */
[----:B------:R-:W-:Y:S01]  /*60f0*/  ISETP.GT.AND P3, PT, R0, RZ, P2 ;  /* 0x000000ff0000720c */ /* 0x000fe20001764270 */
[----:B------:R-:W-:Y:S01]  /*6100*/  FMUL R87, R87, R88 ;  /* 0x0000005857577220 */ /* 0x000fe20000400000 */
[----:B------:R-:W-:-:S02]  /*6110*/  F2FP.TF32.F32.PACK_B R49, R49 ;  /* 0x00000031ff31723e */ /* 0x000fc400024050ff */
[----:B------:R-:W-:Y:S02]  /*6120*/  F2FP.TF32.F32.PACK_B R9, R9 ;  /* 0x00000009ff09723e */ /* 0x000fe400024050ff */
[----:B------:R-:W-:Y:S01]  /*6130*/  ISETP.GT.AND P0, PT, R0, 0x8, P0 ;  /* 0x000000080000780c */ /* 0x000fe20000704270 */
[----:B-1----:R-:W-:Y:S01]  /*6140*/  FMUL R11, R52, R88 ;  /* 0x00000058340b7220 */ /* 0x002fe20000400000 */
[----:B------:R-:W-:Y:S01]  /*6150*/  F2FP.TF32.F32.PACK_B R51, R51 ;  /* 0x00000033ff33723e */ /* 0x000fe200024050ff */
[----:B------:R0:W-:Y:S01]  /*6160*/  @P1 STG.E desc[UR46][R6.64+0xa0], R9 ;  /* 0x0000a00906001986 */ /* 0x0001e2000c10192e */
[----:B------:R-:W-:Y:S02]  /*6170*/  ISETP.GT.AND P1, PT, R3, 0x38, PT ;  /* 0x000000380300780c */ /* 0x000fe40003f24270 */
[----:B------:R-:W-:Y:S01]  /*6180*/  F2FP.TF32.F32.PACK_B R11, R11 ;  /* 0x0000000bff0b723e */ /* 0x000fe200024050ff */
[----:B------:R-:W-:Y:S01]  /*6190*/  @P4 STG.E desc[UR46][R6.64+0xa4], R47 ;  /* 0x0000a42f06004986 */ /* 0x000fe2000c10192e */
[----:B------:R-:W-:-:S02]  /*61a0*/  ISETP.GT.AND P4, PT, R0, 0x8, P2 ;  /* 0x000000080000780c */ /* 0x000fc40001784270 */
[----:B------:R-:W-:Y:S01]  /*61b0*/  ISETP.GT.AND P2, PT, R3, 0x39, PT ;  /* 0x000000390300780c */ /* 0x000fe20003f44270 */
[----:B------:R1:W-:Y:S01]  /*61c0*/  @P5 STG.E desc[UR46][R4.64+0xc0], R13 ;  /* 0x0000c00d04005986 */ /* 0x0003e2000c10192e */
[----:B------:R-:W-:Y:S02]  /*61d0*/  ISETP.GT.AND P5, PT, R0, RZ, P1 ;  /* 0x000000ff0000720c */ /* 0x000fe40000fa4270 */
[----:B------:R-:W-:Y:S01]  /*61e0*/  F2FP.TF32.F32.PACK_B R53, R53 ;  /* 0x00000035ff35723e */ /* 0x000fe200024050ff */
[-C--:B0-----:R-:W-:Y:S01]  /*61f0*/  FMUL R9, R50, R88.reuse ;  /* 0x0000005832097220 */ /* 0x081fe20000400000 */
[----:B------:R-:W-:Y:S01]  /*6200*/  @P3 STG.E desc[UR46][R4.64+0xc4], R49 ;  /* 0x0000c43104003986 */ /* 0x000fe2000c10192e */
[C---:B------:R-:W-:Y:S02]  /*6210*/  ISETP.GT.AND P3, PT, R0.reuse, RZ, P2 ;  /* 0x000000ff0000720c */ /* 0x040fe40001764270 */
[----:B------:R-:W-:Y:S02]  /*6220*/  ISETP.GT.AND P1, PT, R0, 0x8, P1 ;  /* 0x000000080000780c */ /* 0x000fe40000f24270 */
[----:B------:R-:W-:Y:S01]  /*6230*/  F2FP.TF32.F32.PACK_B R9, R9 ;  /* 0x00000009ff09723e */ /* 0x000fe200024050ff */
[----:B-1----:R-:W-:Y:S01]  /*6240*/  FMUL R13, R56, R88 ;  /* 0x00000058380d7220 */ /* 0x002fe20000400000 */
[----:B------:R-:W-:-:S03]  /*6250*/  F2FP.TF32.F32.PACK_B R55, R55 ;  /* 0x00000037ff37723e */ /* 0x000fc600024050ff */
[----:B------:R0:W-:Y:S01]  /*6260*/  @P0 STG.E desc[UR46][R6.64+0xc0], R9 ;  /* 0x0000c00906000986 */ /* 0x0001e2000c10192e */
[C---:B------:R-:W-:Y:S02]  /*6270*/  ISETP.GT.AND P0, PT, R3.reuse, 0x40, PT ;  /* 0x000000400300780c */ /* 0x040fe40003f04270 */
[----:B------:R-:W-:Y:S01]  /*6280*/  F2FP.TF32.F32.PACK_B R13, R13 ;  /* 0x0000000dff0d723e */ /* 0x000fe200024050ff */
[----:B------:R-:W-:Y:S01]  /*6290*/  @P4 STG.E desc[UR46][R6.64+0xc4], R51 ;  /* 0x0000c43306004986 */ /* 0x000fe2000c10192e */
[C---:B------:R-:W-:Y:S02]  /*62a0*/  ISETP.GT.AND P4, PT, R0.reuse, 0x8, P2 ;  /* 0x000000080000780c */ /* 0x040fe40001784270 */
[----:B------:R-:W-:Y:S01]  /*62b0*/  ISETP.GT.AND P2, PT, R3, 0x41, PT ;  /* 0x000000410300780c */ /* 0x000fe20003f44270 */
[----:B------:R1:W-:Y:S01]  /*62c0*/  @P5 STG.E desc[UR46][R4.64+0xe0], R11 ;  /* 0x0000e00b04005986 */ /* 0x0003e2000c10192e */
[----:B------:R-:W-:Y:S02]  /*62d0*/  ISETP.GT.AND P5, PT, R0, RZ, P0 ;  /* 0x000000ff0000720c */ /* 0x000fe400007a4270 */
[----:B------:R-:W-:Y:S01]  /*62e0*/  F2FP.TF32.F32.PACK_B R57, R57 ;  /* 0x00000039ff39723e */ /* 0x000fe200024050ff */
[----:B0-----:R-:W-:Y:S01]  /*62f0*/  FMUL R9, R54, R88 ;  /* 0x0000005836097220 */ /* 0x001fe20000400000 */
[----:B------:R-:W-:Y:S01]  /*6300*/  @P3 STG.E desc[UR46][R4.64+0xe4], R53 ;  /* 0x0000e43504003986 */ /* 0x000fe2000c10192e */
[----:B------:R-:W-:-:S02]  /*6310*/  ISETP.GT.AND P3, PT, R0, RZ, P2 ;  /* 0x000000ff0000720c */ /* 0x000fc40001764270 */
        /* <DEDUP_REMOVED lines=61> */
[----:B------:R-:W-:Y:S01]  /*66f0*/  @P3 STG.E desc[UR46][R4.64+0x164], R69 ;  /* 0x0001644504003986 */ /* 0x000fe2000c10192e */
[----:B0-----:R-:W-:Y:S01]  /*6700*/  FMUL R9, R70, R88 ;  /* 0x0000005846097220 */ /* 0x001fe20000400000 */
[----:B------:R-:W-:-:S02]  /*6710*/  ISETP.GT.AND P3, PT, R0, RZ, P2 ;  /* 0x000000ff0000720c */ /* 0x000fc40001764270 */
[----:B------:R-:W-:Y:S02]  /*6720*/  ISETP.GT.AND P0, PT, R0, 0x8, P0 ;  /* 0x000000080000780c */ /* 0x000fe40000704270 */
[----:B------:R-:W-:Y:S01]  /*6730*/  F2FP.TF32.F32.PACK_B R9, R9 ;  /* 0x00000009ff09723e */ /* 0x000fe200024050ff */
[----:B-1----:R-:W-:Y:S01]  /*6740*/  FMUL R11, R76, R88 ;  /* 0x000000584c0b7220 */ /* 0x002fe20000400000 */
[----:B------:R-:W-:-:S03]  /*6750*/  F2FP.TF32.F32.PACK_B R75, R75 ;  /* 0x0000004bff4b723e */ /* 0x000fc600024050ff */
[----:B------:R0:W-:Y:S01]  /*6760*/  @P1 STG.E desc[UR46][R6.64+0x160], R9 ;  /* 0x0001600906001986 */ /* 0x0001e2000c10192e */
[----:B------:R-:W-:Y:S02]  /*6770*/  F2FP.TF32.F32.PACK_B R77, R77 ;  /* 0x0000004dff4d723e */ /* 0x000fe400024050ff */
[----:B------:R-:W-:Y:S01]  /*6780*/  F2FP.TF32.F32.PACK_B R11, R11 ;  /* 0x0000000bff0b723e */ /* 0x000fe200024050ff */
[----:B------:R-:W-:Y:S01]  /*6790*/  @P4 STG.E desc[UR46][R6.64+0x164], R71 ;  /* 0x0001644706004986 */ /* 0x000fe2000c10192e */
[C---:B------:R-:W-:Y:S02]  /*67a0*/  ISETP.GT.AND P4, PT, R3.reuse, 0x68, PT ;  /* 0x000000680300780c */ /* 0x040fe40003f84270 */
[----:B------:R-:W-:Y:S01]  /*67b0*/  F2FP.TF32.F32.PACK_B R79, R79 ;  /* 0x0000004fff4f723e */ /* 0x000fe200024050ff */
[----:B------:R1:W-:Y:S01]  /*67c0*/  @P5 STG.E desc[UR46][R4.64+0x180], R13 ;  /* 0x0001800d04005986 */ /* 0x0003e2000c10192e */
[----:B------:R-:W-:Y:S02]  /*67d0*/  ISETP.GT.AND P5, PT, R3, 0x69, PT ;  /* 0x000000690300780c */ /* 0x000fe40003fa4270 */
[----:B------:R-:W-:Y:S01]  /*67e0*/  F2FP.TF32.F32.PACK_B R81, R81 ;  /* 0x00000051ff51723e */ /* 0x000fe200024050ff */
[----:B------:R-:W-:Y:S01]  /*67f0*/  @P3 STG.E desc[UR46][R4.64+0x184], R73 ;  /* 0x0001844904003986 */ /* 0x000fe2000c10192e */
[----:B------:R-:W-:Y:S01]  /*6800*/  ISETP.GT.AND P3, PT, R0, 0x8, P2 ;  /* 0x000000080000780c */ /* 0x000fe20001764270 */
[----:B0-----:R-:W-:Y:S01]  /*6810*/  FMUL R9, R74, R88 ;  /* 0x000000584a097220 */ /* 0x001fe20000400000 */
[----:B------:R-:W-:-:S02]  /*6820*/  ISETP.GT.AND P2, PT, R0, RZ, P4 ;  /* 0x000000ff0000720c */ /* 0x000fc40002744270 */
[C---:B------:R-:W-:Y:S02]  /*6830*/  ISETP.GT.AND P1, PT, R0.reuse, RZ, P5 ;  /* 0x000000ff0000720c */ /* 0x040fe40002f24270 */
[----:B------:R-:W-:Y:S01]  /*6840*/  ISETP.GT.AND P4, PT, R0, 0x8, P4 ;  /* 0x000000080000780c */ /* 0x000fe20002784270 */
[----:B-1----:R-:W-:Y:S01]  /*6850*/  FMUL R13, R78, R88 ;  /* 0x000000584e0d7220 */ /* 0x002fe20000400000 */
[----:B------:R-:W-:Y:S02]  /*6860*/  ISETP.GT.AND P5, PT, R0, 0x8, P5 ;  /* 0x000000080000780c */ /* 0x000fe40002fa4270 */
[----:B------:R-:W-:Y:S02]  /*6870*/  F2FP.TF32.F32.PACK_B R9, R9 ;  /* 0x00000009ff09723e */ /* 0x000fe400024050ff */
[----:B------:R-:W-:Y:S02]  /*6880*/  F2FP.TF32.F32.PACK_B R13, R13 ;  /* 0x0000000dff0d723e */ /* 0x000fe400024050ff */
[----:B------:R-:W-:Y:S01]  /*6890*/  F2FP.TF32.F32.PACK_B R83, R83 ;  /* 0x00000053ff53723e */ /* 0x000fe200024050ff */
[----:B------:R0:W-:Y:S01]  /*68a0*/  @P0 STG.E desc[UR46][R6.64+0x180], R9 ;  /* 0x0001800906000986 */ /* 0x0001e2000c10192e */
[----:B------:R-:W-:-:S02]  /*68b0*/  ISETP.GT.AND P0, PT, R3, 0x79, PT ;  /* 0x000000790300780c */ /* 0x000fc40003f04270 */
[----:B------:R-:W-:Y:S01]  /*68c0*/  F2FP.TF32.F32.PACK_B R85, R85 ;  /* 0x00000055ff55723e */ /* 0x000fe200024050ff */
[----:B------:R-:W-:Y:S01]  /*68d0*/  @P3 STG.E desc[UR46][R6.64+0x184], R75 ;  /* 0x0001844b06003986 */ /* 0x000fe2000c10192e */
[C---:B------:R-:W-:Y:S02]  /*68e0*/  ISETP.GT.AND P3, PT, R3.reuse, 0x70, PT ;  /* 0x000000700300780c */ /* 0x040fe40003f64270 */
[----:B------:R-:W-:Y:S01]  /*68f0*/  F2FP.TF32.F32.PACK_B R87, R87 ;  /* 0x00000057ff57723e */ /* 0x000fe200024050ff */
[----:B------:R1:W-:Y:S01]  /*6900*/  @P2 STG.E desc[UR46][R4.64+0x1a0], R11 ;  /* 0x0001a00b04002986 */ /* 0x0003e2000c10192e */
[----:B------:R-:W-:-:S03]  /*6910*/  ISETP.GT.AND P2, PT, R3, 0x71, PT ;  /* 0x000000710300780c */ /* 0x000fc60003f44270 */
[----:B------:R-:W-:Y:S01]  /*6920*/  @P1 STG.E desc[UR46][R4.64+0x1a4], R77 ;  /* 0x0001a44d04001986 */ /* 0x000fe2000c10192e */
[----:B------:R-:W-:Y:S01]  /*6930*/  ISETP.GT.AND P1, PT, R3, 0x78, PT ;  /* 0x000000780300780c */ /* 0x000fe20003f24270 */
[-C--:B------:R-:W-:Y:S01]  /*6940*/  FMUL R3, R80, R88.reuse ;  /* 0x0000005850037220 */ /* 0x080fe20000400000 */
[-C--:B0-----:R-:W-:Y:S01]  /*6950*/  FMUL R9, R82, R88.reuse ;  /* 0x0000005852097220 */ /* 0x081fe20000400000 */
[----:B------:R0:W-:Y:S01]  /*6960*/  @P4 STG.E desc[UR46][R6.64+0x1a0], R13 ;  /* 0x0001a00d06004986 */ /* 0x0001e2000c10192e */
[C---:B------:R-:W-:Y:S02]  /*6970*/  ISETP.GT.AND P4, PT, R0.reuse, RZ, P3 ;  /* 0x000000ff0000720c */ /* 0x040fe40001f84270 */
[----:B------:R-:W-:Y:S01]  /*6980*/  F2FP.TF32.F32.PACK_B R3, R3 ;  /* 0x00000003ff03723e */ /* 0x000fe200024050ff */
[----:B------:R-:W-:Y:S01]  /*6990*/  @P5 STG.E desc[UR46][R6.64+0x1a4], R79 ;  /* 0x0001a44f06005986 */ /* 0x000fe2000c10192e */
[----:B------:R-:W-:Y:S01]  /*69a0*/  ISETP.GT.AND P5, PT, R0, RZ, P2 ;  /* 0x000000ff0000720c */ /* 0x000fe200017a4270 */
[----:B-1----:R-:W-:Y:S01]  /*69b0*/  FMUL R11, R84, R88 ;  /* 0x00000058540b7220 */ /* 0x002fe20000400000 */
[----:B------:R-:W-:-:S02]  /*69c0*/  ISETP.GT.AND P3, PT, R0, 0x8, P3 ;  /* 0x000000080000780c */ /* 0x000fc40001f64270 */
[----:B------:R-:W-:Y:S02]  /*69d0*/  ISETP.GT.AND P2, PT, R0, 0x8, P2 ;  /* 0x000000080000780c */ /* 0x000fe40001744270 */
[----:B------:R-:W-:Y:S01]  /*69e0*/  F2FP.TF32.F32.PACK_B R9, R9 ;  /* 0x00000009ff09723e */ /* 0x000fe200024050ff */
[----:B0-----:R-:W-:Y:S01]  /*69f0*/  FMUL R13, R86, R88 ;  /* 0x00000058560d7220 */ /* 0x001fe20000400000 */
[----:B------:R-:W-:Y:S01]  /*6a00*/  F2FP.TF32.F32.PACK_B R11, R11 ;  /* 0x0000000bff0b723e */ /* 0x000fe200024050ff */
[----:B------:R-:W-:Y:S01]  /*6a10*/  @P4 STG.E desc[UR46][R4.64+0x1c0], R3 ;  /* 0x0001c00304004986 */ /* 0x000fe2000c10192e */
[C---:B------:R-:W-:Y:S02]  /*6a20*/  ISETP.GT.AND P4, PT, R0.reuse, RZ, P1 ;  /* 0x000000ff0000720c */ /* 0x040fe40000f84270 */
[C---:B------:R-:W-:Y:S01]  /*6a30*/  ISETP.GT.AND P1, PT, R0.reuse, 0x8, P1 ;  /* 0x000000080000780c */ /* 0x040fe20000f24270 */
[----:B------:R-:W-:Y:S01]  /*6a40*/  @P5 STG.E desc[UR46][R4.64+0x1c4], R81 ;  /* 0x0001c45104005986 */ /* 0x000fe2000c10192e */
[----:B------:R-:W-:-:S02]  /*6a50*/  ISETP.GT.AND P5, PT, R0, RZ, P0 ;  /* 0x000000ff0000720c */ /* 0x000fc400007a4270 */
[----:B------:R-:W-:Y:S01]  /*6a60*/  ISETP.GT.AND P0, PT, R0, 0x8, P0 ;  /* 0x000000080000780c */ /* 0x000fe20000704270 */
[----:B------:R-:W-:Y:S01]  /*6a70*/  @P3 STG.E desc[UR46][R6.64+0x1c0], R9 ;  /* 0x0001c00906003986 */ /* 0x000fe2000c10192e */
[----:B------:R-:W-:-:S03]  /*6a80*/  F2FP.TF32.F32.PACK_B R13, R13 ;  /* 0x0000000dff0d723e */ /* 0x000fc600024050ff */
[----:B------:R-:W-:Y:S04]  /*6a90*/  @P2 STG.E desc[UR46][R6.64+0x1c4], R83 ;  /* 0x0001c45306002986 */ /* 0x000fe8000c10192e */
[----:B------:R-:W-:Y:S04]  /*6aa0*/  @P4 STG.E desc[UR46][R4.64+0x1e0], R11 ;  /* 0x0001e00b04004986 */ /* 0x000fe8000c10192e */
[----:B------:R0:W-:Y:S02]  /*6ab0*/  @P5 STG.E desc[UR46][R4.64+0x1e4], R85 ;  /* 0x0001e45504005986 */ /* 0x0001e4000c10192e */
[----:B0-----:R-:W-:-:S02]  /*6ac0*/  @P1 IMAD.MOV.U32 R4, RZ, RZ, R6 ;  /* 0x000000ffff041224 */ /* 0x001fc400078e0006 */
[----:B------:R-:W-:-:S05]  /*6ad0*/  @P1 IMAD.MOV.U32 R5, RZ, RZ, R7 ;  /* 0x000000ffff051224 */ /* 0x000fca00078e0007 */
[----:B------:R0:W-:Y:S04]  /*6ae0*/  @P1 STG.E desc[UR46][R4.64+0x1e0], R13 ;  /* 0x0001e00d04001986 */ /* 0x0001e8000c10192e */
[----:B------:R0:W-:Y:S02]  /*6af0*/  @P0 STG.E desc[UR46][R6.64+0x1e4], R87 ;  /* 0x0001e45706000986 */ /* 0x0001e4000c10192e */
.L_x_158:
[----:B------:R-:W-:Y:S05]  /*6b00*/  BSYNC B0 ;  /* 0x0000000000007941 */ /* 0x000fea0003800000 */
.L_x_32:
[----:B0-----:R-:W2:Y:S01]  /*6b10*/  LDL.64 R4, [R1] ;  /* 0x0000000001047983 */ /* 0x001ea20000100a00 */
[----:B------:R-:W-:Y:S01]  /*6b20*/  ULDC.64 UR4, c[0x0][0x650] ;  /* 0x0001940000047ab9 */ /* 0x000fe20000000a00 */
[----:B------:R-:W-:Y:S02]  /*6b30*/  IMAD.U32 R0, RZ, RZ, UR45 ;  /* 0x0000002dff007e24 */ /* 0x000fe4000f8e00ff */
[----:B------:R-:W-:Y:S02]  /*6b40*/  IMAD.MOV.U32 R22, RZ, RZ, -0x1 ;  /* 0xffffffffff167424 */ /* 0x000fe400078e00ff */
[----:B------:R0:W-:Y:S01]  /*6b50*/  SYNCS.ARRIVE.TRANS64.A1T0 RZ, [R0+UR41], RZ ;  /* 0x000000ff00ff79a7 */ /* 0x0001e20008100029 */
[----:B-----5:R-:W-:Y:S02]  /*6b60*/  IMAD.MOV.U32 R18, RZ, RZ, -0x1 ;  /* 0xffffffffff127424 */ /* 0x020fe400078e00ff */
[----:B------:R-:W-:Y:S01]  /*6b70*/  IMAD.MOV.U32 R19, RZ, RZ, -0x1 ;  /* 0xffffffffff137424 */ /* 0x000fe200078e00ff */
[----:B0-----:R-:W-:-:S02]  /*6b80*/  PRMT R0, RZ, 0x7610, R0 ;  /* 0x00007610ff007816 */ /* 0x001fc40000000000 */
[----:B--2---:R-:W-:-:S05]  /*6b90*/  LEA R16, P0, R4, R16, 0x1 ;  /* 0x0000001004107211 */ /* 0x004fca00078008ff */
[----:B------:R-:W-:Y:S01]  /*6ba0*/  IMAD.X R17, R98, 0x1, R17, P0 ;  /* 0x0000000162117824 */ /* 0x000fe200000e0611 */
[----:B------:R-:W-:-:S04]  /*6bb0*/  ISETP.GE.U32.AND P0, PT, R16, UR4, PT ;  /* 0x0000000410007c0c */ /* 0x000fc8000bf06070 */
[----:B------:R-:W-:-:S13]  /*6bc0*/  ISETP.GE.U32.AND.EX P0, PT, R17, UR5, PT, P0 ;  /* 0x0000000511007c0c */ /* 0x000fda000bf06100 */
[----:B------:R-:W-:Y:S05]  /*6bd0*/  @P0 BRA `(.L_x_159) ;  /* 0x00000004004c0947 */ /* 0x000fea0003800000 */
[----:B----4-:R-:W0:Y:S01]  /*6be0*/  LDC.64 R10, c[0x0][0x628] ;  /* 0x00018a00ff0a7b82 */ /* 0x010e220000000a00 */
[----:B------:R-:W2:Y:S01]  /*6bf0*/  S2R R12, SR_CTAID.X ;  /* 0x00000000000c7919 */ /* 0x000ea20000002500 */
[----:B------:R-:W-:Y:S02]  /*6c00*/  IMAD.MOV.U32 R8, RZ, RZ, R16 ;  /* 0x000000ffff087224 */ /* 0x000fe400078e0010 */
[----:B------:R-:W-:Y:S01]  /*6c10*/  IMAD.MOV.U32 R9, RZ, RZ, R17 ;  /* 0x000000ffff097224 */ /* 0x000fe200078e0011 */
[----:B------:R-:W4:Y:S03]  /*6c20*/  S2R R18, SR_CTAID.Y ;  /* 0x0000000000127919 */ /* 0x000f260000002600 */
[----:B------:R-:W1:Y:S08]  /*6c30*/  LDC R0, c[0x0][0x630] ;  /* 0x00018c00ff007b82 */ /* 0x000e700000000800 */
[----:B------:R-:W1:Y:S01]  /*6c40*/  LDC.64 R14, c[0x0][0x620] ;  /* 0x00018800ff0e7b82 */ /* 0x000e620000000a00 */
[----:B0-----:R-:W-:-:S04]  /*6c50*/  ISETP.NE.U32.AND P0, PT, R10, RZ, PT ;  /* 0x000000ff0a00720c */ /* 0x001fc80003f05070 */
[----:B------:R-:W-:-:S13]  /*6c60*/  ISETP.NE.AND.EX P0, PT, R11, RZ, PT, P0 ;  /* 0x000000ff0b00720c */ /* 0x000fda0003f05300 */
[----:B-12-4-:R-:W-:Y:S05]  /*6c70*/  @!P0 BRA `(.L_x_160) ;  /* 0x0000000000288947 */ /* 0x016fea0003800000 */
[----:B------:R-:W0:Y:S02]  /*6c80*/  LDC R3, c[0x0][0x634] ;  /* 0x00018d00ff037b82 */ /* 0x000e240000000800 */
[----:B0-----:R-:W-:-:S05]  /*6c90*/  IADD3 R3, P0, R16, R3, RZ ;  /* 0x0000000310037210 */ /* 0x001fca0007f1e0ff */
[----:B------:R-:W-:-:S04]  /*6ca0*/  IMAD.X R13, RZ, RZ, R17, P0 ;  /* 0x000000ffff0d7224 */ /* 0x000fc800000e0611 */
[----:B------:R-:W-:-:S04]  /*6cb0*/  IMAD.WIDE.U32 R4, R13, R10, RZ ;  /* 0x0000000a0d047225 */ /* 0x000fc800078e00ff */
[----:B---3--:R-:W-:-:S04]  /*6cc0*/  IMAD.WIDE.U32 R6, P0, R3, R11, R4 ;  /* 0x0000000b03067225 */ /* 0x008fc80007800004 */
[----:B------:R-:W-:-:S04]  /*6cd0*/  IMAD.WIDE.U32 R4, R3, R10, RZ ;  /* 0x0000000a03047225 */ /* 0x000fc800078e00ff */
[----:B------:R-:W-:Y:S01]  /*6ce0*/  IMAD.X R9, RZ, RZ, RZ, P0 ;  /* 0x000000ffff097224 */ /* 0x000fe200000e06ff */
[----:B------:R-:W-:Y:S01]  /*6cf0*/  IADD3 RZ, P0, R5, R6, RZ ;  /* 0x0000000605ff7210 */ /* 0x000fe20007f1e0ff */
[----:B------:R-:W-:-:S04]  /*6d00*/  IMAD.MOV.U32 R8, RZ, RZ, R7 ;  /* 0x000000ffff087224 */ /* 0x000fc800078e0007 */
[----:B------:R-:W-:-:S08]  /*6d10*/  IMAD.WIDE.U32.X R8, R13, R11, R8, P0 ;  /* 0x0000000b0d087225 */ /* 0x000fd000000e0408 */
.L_x_160:
[-CC-:B------:R-:W-:Y:S01]  /*6d20*/  SHF.R.U64 R19, R8, R0.reuse, R9.reuse ;  /* 0x0000000008137219 */ /* 0x180fe20000001209 */
[----:B------:R-:W0:Y:S01]  /*6d30*/  LDC.64 R24, c[0x0][0x640] ;  /* 0x00019000ff187b82 */ /* 0x000e220000000a00 */
[----:B------:R-:W-:Y:S01]  /*6d40*/  SHF.R.U32.HI R0, RZ, R0, R9 ;  /* 0x00000000ff007219 */ /* 0x000fe20000011609 */
[----:B------:R-:W-:Y:S01]  /*6d50*/  ULDC UR4, c[0x0][0x150] ;  /* 0x0000540000047ab9 */ /* 0x000fe20000000800 */
[----:B------:R-:W-:Y:S02]  /*6d60*/  IADD3 R3, P0, RZ, -R19, RZ ;  /* 0x80000013ff037210 */ /* 0x000fe40007f1e0ff */
[----:B---3--:R-:W-:-:S03]  /*6d70*/  I2FP.F32.U32 R7, R12 ;  /* 0x0000000c00077245 */ /* 0x008fc60000201000 */
[----:B------:R-:W1:Y:S01]  /*6d80*/  LDC R6, c[0x0][0x618] ;  /* 0x00018600ff067b82 */ /* 0x000e620000000800 */
[----:B------:R-:W-:Y:S02]  /*6d90*/  IMAD.X R5, RZ, RZ, ~R0, P0 ;  /* 0x000000ffff057224 */ /* 0x000fe400000e0e00 */
[----:B------:R-:W-:Y:S01]  /*6da0*/  FMUL R7, R7, UR4 ;  /* 0x0000000407077c20 */ /* 0x000fe20008400000 */
[----:B------:R-:W-:Y:S01]  /*6db0*/  ULDC UR4, c[0x0][0x154] ;  /* 0x0000550000047ab9 */ /* 0x000fe20000000800 */
[-C--:B------:R-:W-:Y:S02]  /*6dc0*/  IMAD R0, R5, R14.reuse, RZ ;  /* 0x0000000e05007224 */ /* 0x080fe400078e02ff */
[C---:B------:R-:W-:Y:S01]  /*6dd0*/  IMAD.WIDE.U32 R4, R3.reuse, R14, R16 ;  /* 0x0000000e03047225 */ /* 0x040fe200078e0010 */
[----:B------:R-:W2:Y:S01]  /*6de0*/  LDC R8, c[0x0][0x608] ;  /* 0x00018200ff087b82 */ /* 0x000ea20000000800 */
[----:B------:R-:W3:Y:S02]  /*6df0*/  F2I.U32.TRUNC.NTZ R7, R7 ;  /* 0x0000000700077305 */ /* 0x000ee4000020f000 */
[----:B------:R-:W-:Y:S01]  /*6e00*/  IMAD R3, R3, R15, R0 ;  /* 0x0000000f03037224 */ /* 0x000fe200078e0200 */
[----:B------:R-:W-:-:S03]  /*6e10*/  I2FP.F32.U32 R0, R18 ;  /* 0x0000001200007245 */ /* 0x000fc60000201000 */
[----:B------:R-:W-:Y:S01]  /*6e20*/  IMAD.IADD R3, R5, 0x1, R3 ;  /* 0x0000000105037824 */ /* 0x000fe200078e0203 */
[----:B------:R-:W4:Y:S01]  /*6e30*/  LDC R11, c[0x0][0x658] ;  /* 0x00019600ff0b7b82 */ /* 0x000f220000000800 */
[----:B0-----:R-:W-:-:S04]  /*6e40*/  ISETP.NE.U32.AND P0, PT, R24, RZ, PT ;  /* 0x000000ff1800720c */ /* 0x001fc80003f05070 */
[----:B------:R-:W-:-:S03]  /*6e50*/  ISETP.NE.AND.EX P0, PT, R25, RZ, PT, P0 ;  /* 0x000000ff1900720c */ /* 0x000fc60003f05300 */
[----:B------:R-:W0:Y:S01]  /*6e60*/  LDC R9, c[0x0][0x144] ;  /* 0x00005100ff097b82 */ /* 0x000e220000000800 */
[-C--:B-1----:R-:W-:Y:S01]  /*6e70*/  SHF.R.U64 R10, R4, R6.reuse, R3 ;  /* 0x00000006040a7219 */ /* 0x082fe20000001203 */
[----:B---3--:R-:W-:Y:S01]  /*6e80*/  IMAD.MOV R7, RZ, RZ, -R7 ;  /* 0x000000ffff077224 */ /* 0x008fe200078e0a07 */
[----:B------:R-:W-:Y:S01]  /*6e90*/  SHF.R.U32.HI R3, RZ, R6, R3 ;  /* 0x00000006ff037219 */ /* 0x000fe20000011603 */
[----:B------:R-:W-:-:S04]  /*6ea0*/  FMUL R6, R0, UR4 ;  /* 0x0000000400067c20 */ /* 0x000fc80008400000 */
[----:B------:R-:W1:Y:S01]  /*6eb0*/  LDC R21, c[0x0][0x148] ;  /* 0x00005200ff157b82 */ /* 0x000e620000000800 */
[----:B------:R3:W0:Y:S01]  /*6ec0*/  F2I.U32.TRUNC.NTZ R14, R6 ;  /* 0x00000006000e7305 */ /* 0x000622000020f000 */
[-CC-:B--2---:R-:W-:Y:S02]  /*6ed0*/  SHF.R.U64 R13, R10, R8.reuse, R3.reuse ;  /* 0x000000080a0d7219 */ /* 0x184fe40000001203 */
[----:B------:R-:W-:-:S04]  /*6ee0*/  SHF.R.U32.HI R0, RZ, R8, R3 ;  /* 0x00000008ff007219 */ /* 0x000fc80000011603 */
[----:B------:R-:W2:Y:S01]  /*6ef0*/  LDC R20, c[0x0][0x648] ;  /* 0x00019200ff147b82 */ /* 0x000ea20000000800 */
[-CC-:B----4-:R-:W-:Y:S02]  /*6f00*/  SHF.R.U64 R15, R13, R11.reuse, R0.reuse ;  /* 0x0000000b0d0f7219 */ /* 0x190fe40000001200 */
[----:B------:R-:W-:-:S03]  /*6f10*/  SHF.R.U32.HI R5, RZ, R11, R0 ;  /* 0x0000000bff057219 */ /* 0x000fc60000011600 */
[----:B------:R-:W-:Y:S02]  /*6f20*/  IMAD.MOV.U32 R4, RZ, RZ, R15 ;  /* 0x000000ffff047224 */ /* 0x000fe400078e000f */
[----:B------:R-:W4:Y:S01]  /*6f30*/  LDC R26, c[0x0][0x638] ;  /* 0x00018e00ff1a7b82 */ /* 0x000f220000000800 */
[----:B0-----:R-:W-:-:S07]  /*6f40*/  IMAD R22, R9, R7, R12 ;  /* 0x0000000709167224 */ /* 0x001fce00078e020c */
[----:B------:R-:W0:Y:S08]  /*6f50*/  LDC R27, c[0x0][0x610] ;  /* 0x00018400ff1b7b82 */ /* 0x000e300000000800 */
[----:B------:R-:W0:Y:S01]  /*6f60*/  LDC R28, c[0x0][0x600] ;  /* 0x00018000ff1c7b82 */ /* 0x000e220000000800 */
[----:B-123--:R-:W-:Y:S05]  /*6f70*/  @!P0 BRA `(.L_x_161) ;  /* 0x0000000000288947 */ /* 0x00efea0003800000 */
[----:B------:R-:W1:Y:S02]  /*6f80*/  LDC R0, c[0x0][0x64c] ;  /* 0x00019300ff007b82 */ /* 0x000e640000000800 */
[----:B-1----:R-:W-:-:S05]  /*6f90*/  IADD3 R3, P0, R15, R0, RZ ;  /* 0x000000000f037210 */ /* 0x002fca0007f1e0ff */
        /* <DEDUP_REMOVED lines=8> */
.L_x_161:
[----:B------:R-:W-:Y:S01]  /*7020*/  ISETP.NE.AND P0, PT, R2, 0x1, PT ;  /* 0x000000010200780c */ /* 0x000fe20003f05270 */
[----:B------:R-:W-:Y:S01]  /*7030*/  IMAD.MOV R14, RZ, RZ, -R14 ;  /* 0x000000ffff0e7224 */ /* 0x000fe200078e0a0e */
[----:B------:R-:W-:Y:S02]  /*7040*/  SHF.R.U64 R0, R4, R20, R5 ;  /* 0x0000001404007219 */ /* 0x000fe40000001205 */
[----:B------:R-:W-:Y:S02]  /*7050*/  LOP3.LUT R3, R13, R100, RZ, 0xc0, !PT ;  /* 0x000000640d037212 */ /* 0x000fe400078ec0ff */
[----:B------:R-:W-:Y:S01]  /*7060*/  LOP3.LUT R5, R10, R99, RZ, 0xc0, !PT ;  /* 0x000000630a057212 */ /* 0x000fe200078ec0ff */
[----:B------:R-:W-:Y:S02]  /*7070*/  IMAD.MOV R4, RZ, RZ, -R0 ;  /* 0x000000ffff047224 */ /* 0x000fe400078e0a00 */
[----:B------:R-:W-:Y:S02]  /*7080*/  IMAD R3, R96, R0, R3 ;  /* 0x0000000060037224 */ /* 0x000fe400078e0203 */
[----:B----4-:R-:W-:-:S02]  /*7090*/  IMAD R0, R4, R26, R15 ;  /* 0x0000001a04007224 */ /* 0x010fc400078e020f */
[----:B------:R-:W-:Y:S02]  /*70a0*/  @P0 IMAD R22, R21, R14, R18 ;  /* 0x0000000e15160224 */ /* 0x000fe400078e0212 */
[----:B------:R-:W-:Y:S02]  /*70b0*/  IMAD.MOV.U32 R4, RZ, RZ, 0x1 ;  /* 0x00000001ff047424 */ /* 0x000fe400078e00ff */
[----:B0-----:R-:W-:Y:S02]  /*70c0*/  IMAD R22, R3, R27, R22 ;  /* 0x0000001b03167224 */ /* 0x001fe400078e0216 */
[----:B------:R-:W-:Y:S01]  /*70d0*/  IMAD R3, R0, R28, R5 ;  /* 0x0000001c00037224 */ /* 0x000fe200078e0205 */
[----:B------:R-:W-:-:S04]  /*70e0*/  PRMT R0, R4, 0x7610, R0 ;  /* 0x0000761004007816 */ /* 0x000fc80000000000 */
[----:B------:R-:W-:Y:S02]  /*70f0*/  SEL R18, R3, R22, !P0 ;  /* 0x0000001603127207 */ /* 0x000fe40004000000 */
[----:B------:R-:W-:-:S07]  /*7100*/  SEL R22, R22, R3, !P0 ;  /* 0x0000000316167207 */ /* 0x000fce0004000000 */
.L_x_159:
[----:B------:R-:W-:Y:S01]  /*7110*/  LOP3.LUT P0, RZ, R0, 0xff, RZ, 0xc0, !PT ;  /* 0x000000ff00ff7812 */ /* 0x000fe2000780c0ff */
[----:B------:R-:W-:Y:S01]  /*7120*/  UIMAD.WIDE.U32 UR4, UR36, -0x55555555, URZ ;  /* 0xaaaaaaab240478a5 */ /* 0x000fe2000f8e003f */
[----:B------:R-:W-:-:S03]  /*7130*/  LOP3.LUT R103, R103, 0x1, RZ, 0x3c, !PT ;  /* 0x0000000167677812 */ /* 0x000fc600078e3cff */
[----:B------:R-:W-:-:S04]  /*7140*/  USHF.R.U32.HI UR4, URZ, 0x1, UR5 ;  /* 0x000000013f047899 */ /* 0x000fc80008011605 */
[----:B------:R-:W-:-:S04]  /*7150*/  UIMAD UR36, UR4, -0x3, UR36 ;  /* 0xfffffffd042478a4 */ /* 0x000fc8000f8e0224 */
[----:B------:R-:W-:Y:S08]  /*7160*/  @P0 BRA `(.L_x_162) ;  /* 0xffffffa000e40947 */ /* 0x000ff0000383ffff */
[----:B------:R-:W-:Y:S05]  /*7170*/  EXIT ;  /* 0x000000000000794d */ /* 0x000fea0003800000 */
.L_x_13:
[----:B------:R-:W-:-:S08]  /*7180*/  ISETP.NE.AND P0, PT, R14, RZ, PT ;  /* 0x000000ff0e00720c */ /* 0x000fd00003f05270 */
[----:B0-----:R-:W0:-:S00]  /*7190*/  USETMAXREG.DEALLOC.CTAPOOL 0x28 ;  /* 0x00000028000079c8 */ /* 0x001e0000080e0500 */
[----:B------:R-:W-:Y:S05]  /*71a0*/  @P0 EXIT ;  /* 0x000000000000094d */ /* 0x000fea0003800000 */
[----:B0-----:R-:W-:Y:S01]  /*71b0*/  LOP3.LUT P0, RZ, R3, 0xff, RZ, 0xc0, !PT ;  /* 0x000000ff03ff7812 */ /* 0x001fe2000780c0ff */
[----:B------:R-:W-:Y:S02]  /*71c0*/  IMAD.MOV.U32 R3, RZ, RZ, 0x1 ;  /* 0x00000001ff037424 */ /* 0x000fe400078e00ff */
[----:B------:R-:W-:-:S10]  /*71d0*/  IMAD.MOV.U32 R8, RZ, RZ, RZ ;  /* 0x000000ffff087224 */ /* 0x000fd400078e00ff */
[----:B------:R-:W-:Y:S05]  /*71e0*/  @!P0 BRA `(.L_x_163) ;  /* 0x0000000c00988947 */ /* 0x000fea0003800000 */
[----:B------:R-:W-:Y:S01]  /*71f0*/  LOP3.LUT P0, RZ, R4, 0x1f, RZ, 0xc0, !PT ;  /* 0x0000001f04ff7812 */ /* 0x000fe2000780c0ff */
[----:B------:R-:W-:Y:S01]  /*7200*/  ULDC UR21, c[0x0][0x658] ;  /* 0x0001960000157ab9 */ /* 0x000fe20000000800 */
[----:B------:R-:W-:Y:S01]  /*7210*/  UMOV UR4, 0xffffffff ;  /* 0xffffffff00047882 */ /* 0x000fe20000000000 */
[----:B------:R-:W-:Y:S01]  /*7220*/  BSSY B0, `(.L_x_163) ;  /* 0x00000e2000007945 */ /* 0x000fe20003800000 */
[----:B------:R-:W-:Y:S01]  /*7230*/  USHF.L.U32 UR4, UR4, UR21, URZ ;  /* 0x0000001504047299 */ /* 0x000fe2000800063f */
[C---:B------:R-:W-:Y:S01]  /*7240*/  ISETP.NE.AND P2, PT, R5.reuse, RZ, PT ;  /* 0x000000ff0500720c */ /* 0x040fe20003f45270 */
[----:B------:R-:W-:Y:S01]  /*7250*/  IMAD.MOV.U32 R10, RZ, RZ, 0x1 ;  /* 0x00000001ff0a7424 */ /* 0x000fe200078e00ff */
[----:B------:R-:W-:Y:S01]  /*7260*/  ISETP.NE.OR P0, PT, R5, RZ, !P0 ;  /* 0x000000ff0500720c */ /* 0x000fe20004705670 */
[----:B------:R-:W-:Y:S01]  /*7270*/  IMAD.MOV.U32 R3, RZ, RZ, 0x1 ;  /* 0x00000001ff037424 */ /* 0x000fe200078e00ff */
[----:B------:R-:W-:Y:S01]  /*7280*/  LOP3.LUT R9, R23, 0x2, RZ, 0xfc, !PT ;  /* 0x0000000217097812 */ /* 0x000fe200078efcff */
[----:B------:R-:W-:Y:S01]  /*7290*/  IMAD.MOV.U32 R8, RZ, RZ, RZ ;  /* 0x000000ffff087224 */ /* 0x000fe200078e00ff */
[----:B------:R-:W-:Y:S01]  /*72a0*/  ULDC UR13, c[0x0][0x600] ;  /* 0x00018000000d7ab9 */ /* 0x000fe20000000800 */
[----:B------:R-:W-:Y:S01]  /*72b0*/  UMOV UR5, 0x1 ;  /* 0x0000000100057882 */ /* 0x000fe20000000000 */
[----:B------:R-:W-:-:S02]  /*72c0*/  UIADD3 UR30, UR37, 0x1, URZ ;  /* 0x00000001251e7890 */ /* 0x000fc4000fffe03f */
[----:B------:R-:W-:Y:S02]  /*72d0*/  UIADD3 UR13, UR13, -0x1, URZ ;  /* 0xffffffff0d0d7890 */ /* 0x000fe4000fffe03f */
[----:B------:R-:W-:Y:S02]  /*72e0*/  USHF.L.U32 UR21, UR5, UR21, URZ ;  /* 0x0000001505157299 */ /* 0x000fe4000800063f */
[----:B------:R-:W-:Y:S01]  /*72f0*/  ULOP3.LUT UR29, URZ, UR4, URZ, 0x33, !UPT ;  /* 0x000000043f1d7292 */ /* 0x000fe2000f8e333f */
[----:B------:R-:W-:-:S11]  /*7300*/  ULDC.64 UR14, c[0x0][0x198] ;  /* 0x00006600000e7ab9 */ /* 0x000fd60000000a00 */
.L_x_175:
[----:B------:R-:W-:-:S03]  /*7310*/  UMOV UR4, 0xffffffff ;  /* 0xffffffff00047882 */ /* 0x000fc60000000000 */
[----:B------:R-:W-:Y:S05]  /*7320*/  BRA.DIV UR4, `(.L_x_164) ;  /* 0x0000001204407947 */ /* 0x000fea000b800000 */
[----:B------:R-:W-:-:S13]  /*7330*/  ELECT P6, URZ, PT ;  /* 0x00000000003f782f */ /* 0x000fda00038c0000 */
.L_x_187:
[----:B------:R-:W0:Y:S01]  /*7340*/  LDC R4, c[0x0][0x28c] ;  /* 0x0000a300ff047b82 */ /* 0x000e220000000800 */
[----:B------:R-:W-:Y:S01]  /*7350*/  BSSY B1, `(.L_x_165) ;  /* 0x000005a000017945 */ /* 0x000fe20003800000 */
[----:B0-----:R-:W-:-:S13]  /*7360*/  ISETP.LT.OR P6, PT, R4, 0x1, !P6 ;  /* 0x000000010400780c */ /* 0x001fda00077c1670 */
[----:B------:R-:W-:Y:S05]  /*7370*/  @P6 BRA `(.L_x_166) ;  /* 0x00000004005c6947 */ /* 0x000fea0003800000 */
[----:B------:R-:W-:Y:S02]  /*7380*/  IMAD.SHL.U32 R22, R22, 0x40, RZ ;  /* 0x0000004016167824 */ /* 0x000fe400078e00ff */
[----:B------:R-:W-:Y:S02]  /*7390*/  IMAD.SHL.U32 R18, R18, 0x80, RZ ;  /* 0x0000008012127824 */ /* 0x000fe400078e00ff */
[----:B------:R-:W-:Y:S02]  /*73a0*/  IMAD.MOV.U32 R13, RZ, RZ, RZ ;  /* 0x000000ffff0d7224 */ /* 0x000fe400078e00ff */
[----:B------:R-:W-:Y:S02]  /*73b0*/  IMAD.U32 R14, RZ, RZ, UR30 ;  /* 0x0000001eff0e7e24 */ /* 0x000fe4000f8e00ff */
[----:B------:R-:W-:Y:S02]  /*73c0*/  IMAD.MOV.U32 R4, RZ, RZ, R3 ;  /* 0x000000ffff047224 */ /* 0x000fe400078e0003 */
[----:B------:R-:W-:-:S07]  /*73d0*/  IMAD.MOV.U32 R5, RZ, RZ, R8 ;  /* 0x000000ffff057224 */ /* 0x000fce00078e0008 */
.L_x_170:
[----:B------:R-:W0:Y:S01]  /*73e0*/  S2R R7, SR_CgaCtaId ;  /* 0x0000000000077919 */ /* 0x000e220000008800 */
[----:B------:R-:W-:-:S04]  /*73f0*/  MOV R6, 0x400 ;  /* 0x0000040000067802 */ /* 0x000fc80000000f00 */
[----:B0-----:R-:W-:Y:S02]  /*7400*/  LEA R12, R7, R6, 0x18 ;  /* 0x00000006070c7211 */ /* 0x001fe400078ec0ff */
[----:B------:R-:W-:Y:S01]  /*7410*/  SHF.L.U32 R6, R4, 0x1f, RZ ;  /* 0x0000001f04067819 */ /* 0x000fe200000006ff */
[----:B------:R-:W0:Y:S02]  /*7420*/  @!P2 LDC R7, c[0x0][0x500] ;  /* 0x00014000ff07ab82 */ /* 0x000e240000000800 */
[----:B------:R-:W-:-:S04]  /*7430*/  IMAD R11, R5, 0x8, R12 ;  /* 0x00000008050b7824 */ /* 0x000fc800078e020c */
[----:B------:R-:W1:Y:S02]  /*7440*/  SYNCS.PHASECHK.TRANS64.TRYWAIT P1, [R11+URZ+0x18], R6 ;  /* 0x000018060b0075a7 */ /* 0x000e64000802017f */
[----:B-1----:R-:W-:Y:S05]  /*7450*/  @!P1 BRA `(.L_x_167) ;  /* 0x0000001000149947 */ /* 0x002fea0003800000 */
.L_x_188:
[----:B-1----:R-:W-:Y:S01]  /*7460*/  PRMT R6, R9, 0x9910, RZ ;  /* 0x0000991009067816 */ /* 0x002fe200000000ff */
[----:B0-----:R0:W-:Y:S03]  /*7470*/  @!P2 SYNCS.ARRIVE.TRANS64 RZ, [R11+URZ], R7 ;  /* 0x000000070bffa9a7 */ /* 0x0011e6000800003f */
[----:B------:R-:W-:-:S13]  /*7480*/  ISETP.NE.AND P1, PT, R6, 0x2, PT ;  /* 0x000000020600780c */ /* 0x000fda0003f25270 */
[----:B0-----:R-:W-:Y:S05]  /*7490*/  @P1 BRA `(.L_x_168) ;  /* 0x0000000000041947 */ /* 0x001fea0003800000 */
[----:B------:R-:W-:Y:S01]  /*74a0*/  BPT.TRAP 0x1 ;  /* 0x000000040000795c */ /* 0x000fe20000300000 */
.L_x_168:
[----:B------:R-:W-:Y:S05]  /*74b0*/  @P0 BRA `(.L_x_169) ;  /* 0x0000000000040947 */ /* 0x000fea0003800000 */
[----:B------:R-:W-:Y:S01]  /*74c0*/  BPT.TRAP 0x1 ;  /* 0x000000040000795c */ /* 0x000fe20000300000 */
.L_x_169:
[----:B------:R-:W-:Y:S01]  /*74d0*/  R2UR UR56, R12 ;  /* 0x000000000c3872ca */ /* 0x000fe200000e0000 */
[----:B------:R-:W-:Y:S01]  /*74e0*/  IMAD R12, R5, 0x8000, R12 ;  /* 0x00008000050c7824 */ /* 0x000fe200078e020c */
[----:B------:R-:W-:Y:S01]  /*74f0*/  R2UR UR10, R13 ;  /* 0x000000000d0a72ca */ /* 0x000fe200000e0000 */
[----:B------:R-:W-:Y:S01]  /*7500*/  UIADD3 UR22, UP0, UR14, 0xf0, URZ ;  /* 0x000000f00e167890 */ /* 0x000fe2000ff1e03f */
[----:B------:R-:W-:Y:S01]  /*7510*/  R2UR UR16, R5 ;  /* 0x00000000051072ca */ /* 0x000fe200000e0000 */
[----:B------:R-:W-:Y:S01]  /*7520*/  VIADD R14, R14, 0xffffffff ;  /* 0xffffffff0e0e7836 */ /* 0x000fe20000000000 */
[----:B------:R-:W-:Y:S01]  /*7530*/  R2UR UR32, R12 ;  /* 0x000000000c2072ca */ /* 0x000fe200000e0000 */
[----:B------:R-:W-:Y:S01]  /*7540*/  UIADD3.X UR23, URZ, UR15, URZ, UP0, !UPT ;  /* 0x0000000f3f177290 */ /* 0x000fe200087fe43f */
[----:B------:R-:W-:Y:S01]  /*7550*/  R2UR UR9, R11 ;  /* 0x000000000b0972ca */ /* 0x000fe200000e0000 */
[----:B------:R-:W-:Y:S01]  /*7560*/  UIADD3 UR6, UP1, UR14, 0x1f0, URZ ;  /* 0x000001f00e067890 */ /* 0x000fe2000ff3e03f */
[----:B------:R-:W-:Y:S01]  /*7570*/  R2UR UR11, R22 ;  /* 0x00000000160b72ca */ /* 0x000fe200000e0000 */
[----:B------:R-:W-:Y:S01]  /*7580*/  UMOV UR4, 0x0 ;  /* 0x0000000000047882 */ /* 0x000fe20000000000 */
[----:B------:R-:W-:Y:S01]  /*7590*/  R2UR UR12, R19 ;  /* 0x00000000130c72ca */ /* 0x000fe200000e0000 */
[----:B------:R-:W-:Y:S01]  /*75a0*/  UIADD3 UR56, UR56, 0x18100, URZ ;  /* 0x0001810038387890 */ /* 0x000fe2000fffe03f */
[----:B------:R-:W-:Y:S01]  /*75b0*/  R2UR UR59, R18 ;  /* 0x00000000123b72ca */ /* 0x000fe200000e0000 */
[----:B------:R-:W-:Y:S01]  /*75c0*/  UIADD3 UR50, UR10, 0x20, URZ ;  /* 0x000000200a327890 */ /* 0x000fe2000fffe03f */
[----:B------:R-:W-:Y:S01]  /*75d0*/  ISETP.GT.AND P3, PT, R14, 0x1, PT ;  /* 0x000000010e00780c */ /* 0x000fe20003f64270 */
[----:B------:R-:W-:Y:S01]  /*75e0*/  ULEA UR56, UR16, UR56, 0x10 ;  /* 0x0000003810387291 */ /* 0x000fe2000f8e803f */
[----:B------:R-:W-:Y:S01]  /*75f0*/  VIADD R5, R5, 0x1 ;  /* 0x0000000105057836 */ /* 0x000fe20000000000 */
[----:B------:R-:W-:Y:S01]  /*7600*/  UIADD3 UR8, UR32, 0x100, URZ ;  /* 0x0000010020087890 */ /* 0x000fe2000fffe03f */
[----:B------:R-:W-:Y:S01]  /*7610*/  VIADD R13, R13, 0x80 ;  /* 0x000000800d0d7836 */ /* 0x000fe20000000000 */
[----:B------:R-:W-:-:S02]  /*7620*/  UIADD3 UR48, UR32, 0x2100, URZ ;  /* 0x0000210020307890 */ /* 0x000fc4000fffe03f */
[----:B------:R-:W-:Y:S01]  /*7630*/  UIADD3 UR42, UR10, 0x40, URZ ;  /* 0x000000400a2a7890 */ /* 0x000fe2000fffe03f */
[C---:B------:R-:W-:Y:S01]  /*7640*/  ISETP.NE.AND P1, PT, R5.reuse, 0x3, PT ;  /* 0x000000030500780c */ /* 0x040fe20003f25270 */
[----:B------:R-:W-:Y:S02]  /*7650*/  UIADD3 UR40, UR32, 0x4100, URZ ;  /* 0x0000410020287890 */ /* 0x000fe4000fffe03f */
[----:B------:R-:W-:Y:S01]  /*7660*/  UIADD3 UR34, UR10, 0x60, URZ ;  /* 0x000000600a227890 */ /* 0x000fe2000fffe03f */
[----:B------:R-:W-:Y:S01]  /*7670*/  SEL R7, RZ, 0x1, P1 ;  /* 0x00000001ff077807 */ /* 0x000fe20000800000 */
[----:B------:R-:W-:Y:S01]  /*7680*/  UIADD3 UR32, UR32, 0x6100, URZ ;  /* 0x0000610020207890 */ /* 0x000fe2000fffe03f */
[----:B------:R-:W-:Y:S01]  /*7690*/  SEL R5, R5, RZ, P1 ;  /* 0x000000ff05057207 */ /* 0x000fe20000800000 */
[----:B------:R-:W-:Y:S01]  /*76a0*/  UMOV UR5, 0x10000000 ;  /* 0x1000000000057882 */ /* 0x000fe20000000000 */
[----:B------:R-:W-:Y:S01]  /*76b0*/  UIADD3.X UR7, URZ, UR15, URZ, UP1, !UPT ;  /* 0x0000000f3f077290 */ /* 0x000fe20008ffe43f */
[----:B------:R0:W-:Y:S01]  /*76c0*/  UTMALDG.3D [UR8], [UR22], desc[UR4] ;  /* 0x00000408160075b4 */ /* 0x0001e20008011000 */
[----:B------:R-:W-:Y:S01]  /*76d0*/  UIADD3 UR24, UR56, 0x4000, URZ ;  /* 0x0000400038187890 */ /* 0x000fe2000fffe03f */
[----:B------:R-:W-:Y:S01]  /*76e0*/  LOP3.LUT R4, R4, R7, RZ, 0x3c, !PT ;  /* 0x0000000704047212 */ /* 0x000fe200078e3cff */
[----:B------:R-:W-:Y:S01]  /*76f0*/  UIADD3 UR16, UR56, 0x8000, URZ ;  /* 0x0000800038107890 */ /* 0x000fe2000fffe03f */
[----:B------:R-:W-:Y:S01]  /*7700*/  UMOV UR49, UR9 ;  /* 0x0000000900317c82 */ /* 0x000fe20008000000 */
        /* <DEDUP_REMOVED lines=8> */
[----:B------:R1:W-:Y:S01]  /*7790*/  UTMALDG.3D [UR48], [UR22], desc[UR4] ;  /* 0x00000430160075b4 */ /* 0x0003e20008011000 */
        /* <DEDUP_REMOVED lines=9> */
[----:B0-----:R-:W-:Y:S01]  /*7830*/  UIADD3 UR8, UR56, 0xc000, URZ ;  /* 0x0000c00038087890 */ /* 0x001fe2000fffe03f */
[----:B------:R-:W-:Y:S01]  /*7840*/  UMOV UR19, UR59 ;  /* 0x0000003b00137c82 */ /* 0x000fe20008000000 */
[----:B------:R-:W-:Y:S01]  /*7850*/  UMOV UR20, UR12 ;  /* 0x0000000c00147c82 */ /* 0x000fe20008000000 */
[----:B------:R-:W-:Y:S01]  /*7860*/  UMOV UR18, UR42 ;  /* 0x0000002a00127c82 */ /* 0x000fe20008000000 */
[----:B------:R-:W-:Y:S01]  /*7870*/  UMOV UR11, UR59 ;  /* 0x0000003b000b7c82 */ /* 0x000fe20008000000 */
[----:B------:R1:W-:Y:S01]  /*7880*/  UTMALDG.3D [UR32], [UR22], desc[UR4] ;  /* 0x00000420160075b4 */ /* 0x0003e20008011000 */
[----:B------:R-:W-:Y:S01]  /*7890*/  UMOV UR10, UR34 ;  /* 0x00000022000a7c82 */ /* 0x000fe20008000000 */
[----:B------:R1:W-:Y:S01]  /*78a0*/  UTMALDG.3D [UR56], [UR6], desc[UR4] ;  /* 0x00000438060075b4 */ /* 0x0003e20008011000 */
[----:B------:R1:W-:Y:S01]  /*78b0*/  UTMALDG.3D [UR24], [UR6], desc[UR4] ;  /* 0x00000418060075b4 */ /* 0x0003e20008011000 */
[----:B------:R1:W-:Y:S01]  /*78c0*/  UTMALDG.3D [UR16], [UR6], desc[UR4] ;  /* 0x00000410060075b4 */ /* 0x0003e20008011000 */
[----:B------:R1:W-:Y:S02]  /*78d0*/  UTMALDG.3D [UR8], [UR6], desc[UR4] ;  /* 0x00000408060075b4 */ /* 0x0003e40008011000 */
[----:B-1----:R-:W-:Y:S05]  /*78e0*/  @P3 BRA `(.L_x_170) ;  /* 0xfffffff800bc3947 */ /* 0x002fea000383ffff */
.L_x_166:
[----:B------:R-:W-:Y:S05]  /*78f0*/  BSYNC B1 ;  /* 0x0000000000017941 */ /* 0x000fea0003800000 */
.L_x_165:
[----:B------:R-:W2:Y:S01]  /*7900*/  LDL.64 R20, [R1] ;  /* 0x0000000001147983 */ /* 0x000ea20000100a00 */
[----:B------:R-:W-:Y:S01]  /*7910*/  LOP3.LUT P4, RZ, R10, 0xff, RZ, 0xc0, !PT ;  /* 0x000000ff0aff7812 */ /* 0x000fe2000788c0ff */
[----:B------:R-:W-:Y:S01]  /*7920*/  VIADD R7, R8, UR37 ;  /* 0x0000002508077c36 */ /* 0x000fe20008000000 */
[----:B------:R-:W-:Y:S01]  /*7930*/  ULDC.64 UR4, c[0x0][0x650] ;  /* 0x0001940000047ab9 */ /* 0x000fe20000000a00 */
[----:B------:R-:W-:Y:S01]  /*7940*/  IMAD.U32 R8, RZ, RZ, UR37 ;  /* 0x00000025ff087e24 */ /* 0x000fe2000f8e00ff */
[----:B------:R-:W-:Y:S01]  /*7950*/  UISETP.GE.U32.AND UP0, UPT, UR37, 0x3, UPT ;  /* 0x000000032500788c */ /* 0x000fe2000bf06070 */
[----:B------:R-:W-:Y:S01]  /*7960*/  BSSY B1, `(.L_x_171) ;  /* 0x000006b000017945 */ /* 0x000fe20003800000 */
[----:B------:R-:W-:Y:S01]  /*7970*/  ISETP.GT.U32.AND P1, PT, R7, 0x2, PT ;  /* 0x000000020700780c */ /* 0x000fe20003f24070 */
[----:B------:R-:W-:Y:S01]  /*7980*/  IMAD.MOV.U32 R22, RZ, RZ, -0x1 ;  /* 0xffffffffff167424 */ /* 0x000fe200078e00ff */
[----:B------:R-:W-:Y:S01]  /*7990*/  PRMT R10, RZ, 0x7610, R10 ;  /* 0x00007610ff0a7816 */ /* 0x000fe2000000000a */
[----:B------:R-:W-:Y:S01]  /*79a0*/  IMAD.MOV.U32 R18, RZ, RZ, -0x1 ;  /* 0xffffffffff127424 */ /* 0x000fe200078e00ff */
[----:B------:R-:W-:Y:S01]  /*79b0*/  ISETP.LT.U32.AND P1, PT, R8, 0x3, P1 ;  /* 0x000000030800780c */ /* 0x000fe20000f21070 */
[----:B------:R-:W-:Y:S01]  /*79c0*/  IMAD.MOV.U32 R19, RZ, RZ, -0x1 ;  /* 0xffffffffff137424 */ /* 0x000fe200078e00ff */
[----:B------:R-:W-:Y:S01]  /*79d0*/  PLOP3.LUT P3, PT, PT, PT, UP0, 0x80, 0x0 ;  /* 0x000000000000781c */ /* 0x000fe20003f6f008 */
[----:B------:R-:W0:Y:S01]  /*79e0*/  @P4 S2R R5, SR_CgaCtaId ;  /* 0x0000000000054919 */ /* 0x000e220000008800 */
[----:B------:R-:W-:-:S04]  /*79f0*/  @P4 MOV R4, 0x400 ;  /* 0x0000040000044802 */ /* 0x000fc80000000f00 */
[----:B0-----:R-:W-:Y:S01]  /*7a00*/  @P4 LEA R6, R5, R4, 0x18 ;  /* 0x0000000405064211 */ /* 0x001fe200078ec0ff */
[----:B------:R-:W-:Y:S01]  /*7a10*/  IMAD.WIDE.U32 R4, R7, -0x55555555, RZ ;  /* 0xaaaaaaab07047825 */ /* 0x000fe200078e00ff */
[----:B------:R-:W-:Y:S02]  /*7a20*/  SEL R4, RZ, 0x1, !P1 ;  /* 0x00000001ff047807 */ /* 0x000fe40004800000 */
[----:B------:R0:W-:Y:S02]  /*7a30*/  @P4 SYNCS.ARRIVE.TRANS64.A1T0 RZ, [R6+URZ+0x68], RZ ;  /* 0x000068ff06ff49a7 */ /* 0x0001e4000810003f */
[----:B------:R-:W-:Y:S02]  /*7a40*/  LOP3.LUT R3, R3, R4, RZ, 0x3c, !PT ;  /* 0x0000000403037212 */ /* 0x000fe400078e3cff */
[----:B------:R-:W-:Y:S02]  /*7a50*/  PRMT R4, RZ, 0x7610, R4 ;  /* 0x00007610ff047816 */ /* 0x000fe40000000004 */
[----:B0-----:R-:W-:-:S04]  /*7a60*/  SHF.R.U32.HI R6, RZ, 0x1, R5 ;  /* 0x00000001ff067819 */ /* 0x001fc80000011605 */
[----:B------:R-:W-:Y:S01]  /*7a70*/  @P3 LOP3.LUT R3, R3, 0x1, R6, 0x78, !PT ;  /* 0x0000000103033812 */ /* 0x000fe200078e7806 */
[----:B------:R-:W-:Y:S01]  /*7a80*/  IMAD R8, R6, -0x3, R7 ;  /* 0xfffffffd06087824 */ /* 0x000fe200078e0207 */
[----:B--2---:R-:W-:-:S04]  /*7a90*/  IADD3 R16, P4, R16, R20, RZ ;  /* 0x0000001410107210 */ /* 0x004fc80007f9e0ff */
[----:B------:R-:W-:Y:S01]  /*7aa0*/  ISETP.GE.U32.AND P1, PT, R16, UR4, PT ;  /* 0x0000000410007c0c */ /* 0x000fe2000bf26070 */
[----:B------:R-:W-:-:S05]  /*7ab0*/  IMAD.X R17, R17, 0x1, R0, P4 ;  /* 0x0000000111117824 */ /* 0x000fca00020e0600 */
[----:B------:R-:W-:-:S13]  /*7ac0*/  ISETP.GE.U32.AND.EX P1, PT, R17, UR5, PT, P1 ;  /* 0x0000000511007c0c */ /* 0x000fda000bf26110 */
[----:B------:R-:W-:Y:S05]  /*7ad0*/  @P1 BRA `(.L_x_172) ;  /* 0x00000004004c1947 */ /* 0x000fea0003800000 */
[----:B------:R-:W0:Y:S01]  /*7ae0*/  S2R R12, SR_CTAID.X ;  /* 0x00000000000c7919 */ /* 0x000e220000002500 */
[----:B------:R-:W-:Y:S01]  /*7af0*/  ULDC.64 UR4, c[0x0][0x628] ;  /* 0x00018a0000047ab9 */ /* 0x000fe20000000a00 */
[----:B------:R-:W1:Y:S01]  /*7b00*/  LDC R13, c[0x0][0x144] ;  /* 0x00005100ff0d7b82 */ /* 0x000e620000000800 */
[----:B------:R-:W-:Y:S01]  /*7b10*/  ISETP.NE.U32.AND P1, PT, RZ, UR4, PT ;  /* 0x00000004ff007c0c */ /* 0x000fe2000bf25070 */
[----:B------:R-:W2:Y:S01]  /*7b20*/  S2R R11, SR_CTAID.Y ;  /* 0x00000000000b7919 */ /* 0x000ea20000002600 */
[----:B------:R-:W-:Y:S01]  /*7b30*/  ULDC UR6, c[0x0][0x150] ;  /* 0x0000540000067ab9 */ /* 0x000fe20000000800 */
[----:B------:R-:W-:Y:S01]  /*7b40*/  ULDC UR7, c[0x0][0x630] ;  /* 0x00018c0000077ab9 */ /* 0x000fe20000000800 */
[----:B------:R-:W-:Y:S01]  /*7b50*/  ISETP.NE.AND.EX P1, PT, RZ, UR5, PT, P1 ;  /* 0x00000005ff007c0c */ /* 0x000fe2000bf25310 */
[----:B------:R-:W-:Y:S01]  /*7b60*/  IMAD.MOV.U32 R4, RZ, RZ, R16 ;  /* 0x000000ffff047224 */ /* 0x000fe200078e0010 */
[----:B0-----:R-:W-:-:S05]  /*7b70*/  I2FP.F32.U32 R5, R12 ;  /* 0x0000000c00057245 */ /* 0x001fca0000201000 */
[----:B------:R-:W-:Y:S01]  /*7b80*/  FMUL R14, R5, UR6 ;  /* 0x00000006050e7c20 */ /* 0x000fe20008400000 */
[----:B------:R-:W-:-:S05]  /*7b90*/  IMAD.MOV.U32 R5, RZ, RZ, R17 ;  /* 0x000000ffff057224 */ /* 0x000fca00078e0011 */
[----:B--2---:R-:W-:Y:S05]  /*7ba0*/  @!P1 BRA `(.L_x_173) ;  /* 0x0000000000289947 */ /* 0x004fea0003800000 */
[----:B------:R-:W-:Y:S02]  /*7bb0*/  ULDC UR6, c[0x0][0x634] ;  /* 0x00018d0000067ab9 */ /* 0x000fe40000000800 */
[----:B------:R-:W-:-:S05]  /*7bc0*/  IADD3 R5, P1, R16, UR6, RZ ;  /* 0x0000000610057c10 */ /* 0x000fca000ff3e0ff */
[----:B------:R-:W-:-:S04]  /*7bd0*/  IMAD.X R15, RZ, RZ, R17, P1 ;  /* 0x000000ffff0f7224 */ /* 0x000fc800008e0611 */
[----:B------:R-:W-:-:S04]  /*7be0*/  IMAD.WIDE.U32 R6, R15, UR4, RZ ;  /* 0x000000040f067c25 */ /* 0x000fc8000f8e00ff */
[----:B------:R-:W-:-:S04]  /*7bf0*/  IMAD.WIDE.U32 R6, P1, R5, UR5, R6 ;  /* 0x0000000505067c25 */ /* 0x000fc8000f820006 */
[----:B------:R-:W-:-:S04]  /*7c00*/  IMAD.WIDE.U32 R4, R5, UR4, RZ ;  /* 0x0000000405047c25 */ /* 0x000fc8000f8e00ff */
[----:B------:R-:W-:Y:S01]  /*7c10*/  IMAD.MOV.U32 R4, RZ, RZ, R7 ;  /* 0x000000ffff047224 */ /* 0x000fe200078e0007 */
[----:B------:R-:W-:Y:S01]  /*7c20*/  IADD3 RZ, P3, R5, R6, RZ ;  /* 0x0000000605ff7210 */ /* 0x000fe20007f7e0ff */
[----:B------:R-:W-:-:S04]  /*7c30*/  IMAD.X R5, RZ, RZ, RZ, P1 ;  /* 0x000000ffff057224 */ /* 0x000fc800008e06ff */
[----:B------:R-:W-:-:S08]  /*7c40*/  IMAD.WIDE.U32.X R4, R15, UR5, R4, P3 ;  /* 0x000000050f047c25 */ /* 0x000fd000098e0404 */
.L_x_173:
[--C-:B------:R-:W-:Y:S01]  /*7c50*/  SHF.R.U64 R19, R4, UR7, R5.reuse ;  /* 0x0000000704137c19 */ /* 0x100fe20008001205 */
[----:B------:R-:W0:Y:S01]  /*7c60*/  F2I.U32.TRUNC.NTZ R14, R14 ;  /* 0x0000000e000e7305 */ /* 0x000e22000020f000 */
[----:B------:R-:W-:Y:S01]  /*7c70*/  SHF.R.U32.HI R4, RZ, UR7, R5 ;  /* 0x00000007ff047c19 */ /* 0x000fe20008011605 */
[----:B------:R-:W-:Y:S01]  /*7c80*/  ULDC.64 UR4, c[0x0][0x620] ;  /* 0x0001880000047ab9 */ /* 0x000fe20000000a00 */
[----:B------:R-:W-:Y:S01]  /*7c90*/  IADD3 R7, P1, RZ, -R19, RZ ;  /* 0x80000013ff077210 */ /* 0x000fe20007f3e0ff */
[----:B------:R-:W-:Y:S01]  /*7ca0*/  ULDC.64 UR6, c[0x0][0x640] ;  /* 0x0001900000067ab9 */ /* 0x000fe20000000a00 */
[----:B------:R-:W2:Y:S03]  /*7cb0*/  LDC R18, c[0x0][0x148] ;  /* 0x00005200ff127b82 */ /* 0x000ea60000000800 */
[----:B------:R-:W-:Y:S01]  /*7cc0*/  IMAD.X R4, RZ, RZ, ~R4, P1 ;  /* 0x000000ffff047224 */ /* 0x000fe200008e0e04 */
[----:B------:R-:W-:-:S03]  /*7cd0*/  ISETP.NE.U32.AND P1, PT, RZ, UR6, PT ;  /* 0x00000006ff007c0c */ /* 0x000fc6000bf25070 */
[----:B------:R-:W-:Y:S01]  /*7ce0*/  IMAD R6, R4, UR4, RZ ;  /* 0x0000000404067c24 */ /* 0x000fe2000f8e02ff */
[----:B------:R-:W-:Y:S01]  /*7cf0*/  ISETP.NE.AND.EX P1, PT, RZ, UR7, PT, P1 ;  /* 0x00000007ff007c0c */ /* 0x000fe2000bf25310 */
[----:B------:R-:W-:Y:S01]  /*7d00*/  IMAD.WIDE.U32 R4, R7, UR4, R16 ;  /* 0x0000000407047c25 */ /* 0x000fe2000f8e0010 */
[----:B------:R-:W-:-:S03]  /*7d10*/  ULDC UR4, c[0x0][0x618] ;  /* 0x0001860000047ab9 */ /* 0x000fc60000000800 */
[----:B------:R-:W-:Y:S01]  /*7d20*/  IMAD R7, R7, UR5, R6 ;  /* 0x0000000507077c24 */ /* 0x000fe2000f8e0206 */
[----:B------:R-:W-:Y:S01]  /*7d30*/  ULDC UR5, c[0x0][0x154] ;  /* 0x0000550000057ab9 */ /* 0x000fe20000000800 */
[----:B0-----:R-:W-:Y:S02]  /*7d40*/  IMAD.MOV R6, RZ, RZ, -R14 ;  /* 0x000000ffff067224 */ /* 0x001fe400078e0a0e */
[----:B------:R-:W-:Y:S02]  /*7d50*/  IMAD.IADD R5, R5, 0x1, R7 ;  /* 0x0000000105057824 */ /* 0x000fe400078e0207 */
[----:B-1----:R-:W-:Y:S01]  /*7d60*/  IMAD R12, R13, R6, R12 ;  /* 0x000000060d0c7224 */ /* 0x002fe200078e020c */
[----:B------:R-:W-:Y:S02]  /*7d70*/  I2FP.F32.U32 R6, R11 ;  /* 0x0000000b00067245 */ /* 0x000fe40000201000 */
[--C-:B------:R-:W-:Y:S02]  /*7d80*/  SHF.R.U64 R13, R4, UR4, R5.reuse ;  /* 0x00000004040d7c19 */ /* 0x100fe40008001205 */
[----:B------:R-:W-:Y:S01]  /*7d90*/  SHF.R.U32.HI R4, RZ, UR4, R5 ;  /* 0x00000004ff047c19 */ /* 0x000fe20008011605 */
[----:B------:R-:W-:Y:S01]  /*7da0*/  FMUL R6, R6, UR5 ;  /* 0x0000000506067c20 */ /* 0x000fe20008400000 */
[----:B------:R-:W-:-:S02]  /*7db0*/  ULDC UR4, c[0x0][0x608] ;  /* 0x0001820000047ab9 */ /* 0x000fc40000000800 */
[--C-:B------:R-:W-:Y:S01]  /*7dc0*/  SHF.R.U64 R15, R13, UR4, R4.reuse ;  /* 0x000000040d0f7c19 */ /* 0x100fe20008001204 */
[----:B------:R0:W1:Y:S01]  /*7dd0*/  F2I.U32.TRUNC.NTZ R20, R6 ;  /* 0x0000000600147305 */ /* 0x000062000020f000 */
[----:B------:R-:W-:Y:S01]  /*7de0*/  SHF.R.U32.HI R4, RZ, UR4, R4 ;  /* 0x00000004ff047c19 */ /* 0x000fe20008011604 */
[----:B------:R-:W-:-:S03]  /*7df0*/  ULDC UR4, c[0x0][0x658] ;  /* 0x0001960000047ab9 */ /* 0x000fc60000000800 */
[--C-:B------:R-:W-:Y:S02]  /*7e00*/  SHF.R.U64 R14, R15, UR4, R4.reuse ;  /* 0x000000040f0e7c19 */ /* 0x100fe40008001204 */
[----:B------:R-:W-:-:S03]  /*7e10*/  SHF.R.U32.HI R21, RZ, UR4, R4 ;  /* 0x00000004ff157c19 */ /* 0x000fc60008011604 */
[----:B------:R-:W-:Y:S02]  /*7e20*/  IMAD.MOV.U32 R4, RZ, RZ, R14 ;  /* 0x000000ffff047224 */ /* 0x000fe400078e000e */
[----:B------:R-:W-:Y:S01]  /*7e30*/  IMAD.MOV.U32 R5, RZ, RZ, R21 ;  /* 0x000000ffff057224 */ /* 0x000fe200078e0015 */
[----:B0-----:R-:W-:Y:S06]  /*7e40*/  @!P1 BRA `(.L_x_174) ;  /* 0x0000000000289947 */ /* 0x001fec0003800000 */
        /* <DEDUP_REMOVED lines=10> */
.L_x_174:
[----:B------:R-:W-:Y:S01]  /*7ef0*/  ISETP.NE.AND P1, PT, R2, 0x1, PT ;  /* 0x000000010200780c */ /* 0x000fe20003f25270 */
[----:B------:R-:W-:Y:S01]  /*7f00*/  ULDC UR4, c[0x0][0x648] ;  /* 0x0001920000047ab9 */ /* 0x000fe20000000800 */
[----:B------:R-:W-:Y:S01]  /*7f10*/  LOP3.LUT R15, R15, UR29, RZ, 0xc0, !PT ;  /* 0x0000001d0f0f7c12 */ /* 0x000fe2000f8ec0ff */
[----:B-1----:R-:W-:Y:S01]  /*7f20*/  IMAD.MOV R20, RZ, RZ, -R20 ;  /* 0x000000ffff147224 */ /* 0x002fe200078e0a14 */
[----:B------:R-:W-:Y:S01]  /*7f30*/  SHF.R.U64 R4, R4, UR4, R5 ;  /* 0x0000000404047c19 */ /* 0x000fe20008001205 */
[----:B------:R-:W-:Y:S01]  /*7f40*/  ULDC UR4, c[0x0][0x638] ;  /* 0x00018e0000047ab9 */ /* 0x000fe20000000800 */
[----:B------:R-:W-:Y:S01]  /*7f50*/  LOP3.LUT R13, R13, UR13, RZ, 0xc0, !PT ;  /* 0x0000000d0d0d7c12 */ /* 0x000fe2000f8ec0ff */
[----:B------:R-:W-:Y:S02]  /*7f60*/  ULDC UR5, c[0x0][0x610] ;  /* 0x0001840000057ab9 */ /* 0x000fe40000000800 */
[----:B------:R-:W-:Y:S02]  /*7f70*/  IMAD.MOV R5, RZ, RZ, -R4 ;  /* 0x000000ffff057224 */ /* 0x000fe400078e0a04 */
[----:B------:R-:W-:-:S02]  /*7f80*/  IMAD R15, R4, UR21, R15 ;  /* 0x00000015040f7c24 */ /* 0x000fc4000f8e020f */
[----:B--2---:R-:W-:Y:S02]  /*7f90*/  @P1 IMAD R12, R18, R20, R11 ;  /* 0x00000014120c1224 */ /* 0x004fe400078e020b */
[----:B------:R-:W-:Y:S01]  /*7fa0*/  IMAD R14, R5, UR4, R14 ;  /* 0x00000004050e7c24 */ /* 0x000fe2000f8e020e */
[----:B------:R-:W-:Y:S01]  /*7fb0*/  ULDC UR4, c[0x0][0x600] ;  /* 0x0001800000047ab9 */ /* 0x000fe20000000800 */
[----:B------:R-:W-:Y:S02]  /*7fc0*/  IMAD R12, R15, UR5, R12 ;  /* 0x000000050f0c7c24 */ /* 0x000fe4000f8e020c */
[----:B------:R-:W-:Y:S02]  /*7fd0*/  IMAD R5, R14, UR4, R13 ;  /* 0x000000040e057c24 */ /* 0x000fe4000f8e020d */
[----:B------:R-:W-:-:S03]  /*7fe0*/  IMAD.MOV.U32 R4, RZ, RZ, 0x1 ;  /* 0x00000001ff047424 */ /* 0x000fc600078e00ff */
[----:B------:R-:W-:Y:S02]  /*7ff0*/  SEL R18, R5, R12, !P1 ;  /* 0x0000000c05127207 */ /* 0x000fe40004800000 */
[----:B------:R-:W-:-:S07]  /*8000*/  SEL R22, R12, R5, !P1 ;  /* 0x000000050c167207 */ /* 0x000fce0004800000 */
.L_x_172:
[----:B------:R-:W-:Y:S05]  /*8010*/  BSYNC B1 ;  /* 0x0000000000017941 */ /* 0x000fea0003800000 */
.L_x_171:
[----:B------:R-:W-:-:S13]  /*8020*/  LOP3.LUT P1, RZ, R4, 0xff, RZ, 0xc0, !PT ;  /* 0x000000ff04ff7812 */ /* 0x000fda000782c0ff */
[----:B------:R-:W-:Y:S05]  /*8030*/  @P1 BRA `(.L_x_175) ;  /* 0xfffffff000b41947 */ /* 0x000fea000383ffff */
[----:B------:R-:W-:Y:S05]  /*8040*/  BSYNC B0 ;  /* 0x0000000000007941 */ /* 0x000fea0003800000 */
.L_x_163:
[----:B------:R-:W-:-:S03]  /*8050*/  UMOV UR4, 0xffffffff ;  /* 0xffffffff00047882 */ /* 0x000fc60000000000 */
[----:B------:R-:W-:Y:S05]  /*8060*/  BRA.DIV UR4, `(.L_x_176) ;  /* 0x0000000604247947 */ /* 0x000fea000b800000 */
[----:B------:R-:W-:-:S13]  /*8070*/  ELECT P6, URZ, PT ;  /* 0x00000000003f782f */ /* 0x000fda00038c0000 */
.L_x_191:
[----:B------:R-:W-:Y:S04]  /*8080*/  BSSY B0, `(.L_x_177) ;  /* 0x0000022000007945 */ /* 0x000fe80003800000 */
[----:B------:R-:W-:Y:S05]  /*8090*/  @!P6 BRA `(.L_x_178) ;  /* 0x000000000080e947 */ /* 0x000fea0003800000 */
[----:B------:R-:W-:-:S04]  /*80a0*/  LOP3.LUT R23, R23, 0x2, RZ, 0xfc, !PT ;  /* 0x0000000217177812 */ /* 0x000fc800078efcff */
[----:B------:R-:W-:-:S13]  /*80b0*/  ISETP.NE.AND P0, PT, R23, 0x3, PT ;  /* 0x000000031700780c */ /* 0x000fda0003f05270 */
[----:B------:R-:W-:Y:S05]  /*80c0*/  @!P0 BRA `(.L_x_179) ;  /* 0x0000000000048947 */ /* 0x000fea0003800000 */
[----:B------:R-:W-:Y:S01]  /*80d0*/  BPT.TRAP 0x1 ;  /* 0x000000040000795c */ /* 0x000fe20000300000 */
.L_x_179:
[----:B------:R-:W0:Y:S01]  /*80e0*/  S2R R5, SR_CgaCtaId ;  /* 0x0000000000057919 */ /* 0x000e220000008800 */
[----:B------:R-:W-:Y:S02]  /*80f0*/  MOV R0, 0x400 ;  /* 0x0000040000007802 */ /* 0x000fe40000000f00 */
[----:B------:R-:W-:Y:S02]  /*8100*/  SHF.L.U32 R2, R3, 0x1f, RZ ;  /* 0x0000001f03027819 */ /* 0x000fe400000006ff */
[----:B0-----:R-:W-:-:S05]  /*8110*/  LEA R5, R5, R0, 0x18 ;  /* 0x0000000005057211 */ /* 0x001fca00078ec0ff */
[----:B------:R-:W-:-:S04]  /*8120*/  VIADD R5, R5, 0x18 ;  /* 0x0000001805057836 */ /* 0x000fc80000000000 */
[C---:B------:R-:W-:Y:S02]  /*8130*/  IMAD R7, R8.reuse, 0x8, R5 ;  /* 0x0000000808077824 */ /* 0x040fe400078e0205 */
[----:B------:R-:W-:Y:S02]  /*8140*/  VIADD R8, R8, 0x1 ;  /* 0x0000000108087836 */ /* 0x000fe40000000000 */
[----:B------:R-:W0:Y:S03]  /*8150*/  SYNCS.PHASECHK.TRANS64.TRYWAIT P0, [R7+URZ], R2 ;  /* 0x00000002070075a7 */ /* 0x000e26000800017f */
[----:B------:R-:W-:-:S04]  /*8160*/  ISETP.NE.AND P1, PT, R8, 0x3, PT ;  /* 0x000000030800780c */ /* 0x000fc80003f25270 */
[----:B------:R-:W-:Y:S02]  /*8170*/  SEL R0, RZ, 0x1, P1 ;  /* 0x00000001ff007807 */ /* 0x000fe40000800000 */
[----:B------:R-:W-:Y:S02]  /*8180*/  SEL R8, R8, RZ, P1 ;  /* 0x000000ff08087207 */ /* 0x000fe40000800000 */
[----:B------:R-:W-:-:S03]  /*8190*/  LOP3.LUT R9, R3, R0, RZ, 0x3c, !PT ;  /* 0x0000000003097212 */ /* 0x000fc600078e3cff */
[----:B------:R-:W-:Y:S01]  /*81a0*/  IMAD R4, R8, 0x8, R5 ;  /* 0x0000000808047824 */ /* 0x000fe200078e0205 */
[----:B------:R-:W-:Y:S01]  /*81b0*/  SHF.L.U32 R3, R9, 0x1f, RZ ;  /* 0x0000001f09037819 */ /* 0x000fe200000006ff */
[----:B0-----:R-:W-:Y:S06]  /*81c0*/  @!P0 BRA `(.L_x_180) ;  /* 0x0000000000ec8947 */ /* 0x001fec0003800000 */
.L_x_192:
[----:B------:R-:W1:Y:S01]  /*81d0*/  SYNCS.PHASECHK.TRANS64.TRYWAIT P0, [R4+URZ], R3 ;  /* 0x00000003040075a7 */ /* 0x000e62000800017f */
[----:B------:R-:W-:-:S05]  /*81e0*/  VIADD R0, R8, 0x1 ;  /* 0x0000000108007836 */ /* 0x000fca0000000000 */
[----:B------:R-:W-:-:S04]  /*81f0*/  ISETP.NE.AND P1, PT, R0, 0x3, PT ;  /* 0x000000030000780c */ /* 0x000fc80003f25270 */
[----:B0-----:R-:W-:Y:S02]  /*8200*/  SEL R2, RZ, 0x1, P1 ;  /* 0x00000001ff027807 */ /* 0x001fe40000800000 */
[----:B------:R-:W-:Y:S02]  /*8210*/  SEL R0, R0, RZ, P1 ;  /* 0x000000ff00007207 */ /* 0x000fe40000800000 */
[----:B------:R-:W-:Y:S01]  /*8220*/  LOP3.LUT R2, R9, R2, RZ, 0x3c, !PT ;  /* 0x0000000209027212 */ /* 0x000fe200078e3cff */
[----:B-1----:R-:W-:Y:S06]  /*8230*/  @!P0 BRA `(.L_x_181) ;  /* 0x0000000000e48947 */ /* 0x002fec0003800000 */
.L_x_193:
[----:B------:R-:W-:Y:S01]  /*8240*/  IMAD R5, R0, 0x8, R5 ;  /* 0x0000000800057824 */ /* 0x000fe200078e0205 */
[----:B------:R-:W-:-:S07]  /*8250*/  SHF.L.U32 R0, R2, 0x1f, RZ ;  /* 0x0000001f02007819 */ /* 0x000fce00000006ff */
.L_x_182:
[----:B-1----:R1:W2:Y:S02]  /*8260*/  SYNCS.PHASECHK.TRANS64.TRYWAIT P0, [R5+URZ], R0 ;  /* 0x00000000050075a7 */ /* 0x0022a4000800017f */
[----:B--2---:R-:W-:Y:S05]  /*8270*/  @!P0 NANOSLEEP.SYNCS 0x989680 ;  /* 0x009896800000895d */ /* 0x004fea0003900000 */
[----:B------:R-:W2:Y:S02]  /*8280*/  @!P0 SYNCS.PHASECHK.TRANS64 P0, [R5+URZ], R0 ;  /* 0x00000000050085a7 */ /* 0x000ea4000800007f */
[----:B--2---:R-:W-:Y:S05]  /*8290*/  @!P0 BRA `(.L_x_182) ;  /* 0xfffffffc00f08947 */ /* 0x004fea000383ffff */
.L_x_178:
[----:B------:R-:W-:Y:S05]  /*82a0*/  BSYNC B0 ;  /* 0x0000000000007941 */ /* 0x000fea0003800000 */
.L_x_177:
[----:B------:R-:W-:Y:S05]  /*82b0*/  EXIT ;  /* 0x000000000000794d */ /* 0x000fea0003800000 */
.L_x_15:
[----:B0-----:R-:W-:-:S04]  /*82c0*/  IMAD.U32 R3, RZ, RZ, UR43 ;  /* 0x0000002bff037e24 */ /* 0x001fc8000f8e00ff */
[----:B------:R0:W1:Y:S03]  /*82d0*/  SYNCS.PHASECHK.TRANS64.TRYWAIT P0, [R3+URZ+-0x8], R0 ;  /* 0xfffff800030075a7 */ /* 0x000066000800017f */
[----:B-1----:R-:W-:Y:S05]  /*82e0*/  @!P0 NANOSLEEP.SYNCS 0x989680 ;  /* 0x009896800000895d */ /* 0x002fea0003900000 */
[----:B------:R-:W1:Y:S02]  /*82f0*/  @!P0 SYNCS.PHASECHK.TRANS64 P0, [R3+URZ+-0x8], R0 ;  /* 0xfffff800030085a7 */ /* 0x000e64000800007f */
[----:B-1----:R-:W-:Y:S05]  /*8300*/  @!P0 BRA `(.L_x_15) ;  /* 0xfffffffc00ec8947 */ /* 0x002fea000383ffff */
[----:B------:R-:W-:Y:S05]  /*8310*/  BRA `(.L_x_183) ;  /* 0xffffff9000847947 */ /* 0x000fea000383ffff */
.L_x_20:
[----:B-1----:R1:W2:Y:S02]  /*8320*/  SYNCS.PHASECHK.TRANS64.TRYWAIT P1, [R3+URZ], R0 ;  /* 0x00000000030075a7 */ /* 0x0022a4000802017f */
[----:B--2---:R-:W-:Y:S05]  /*8330*/  @!P1 NANOSLEEP.SYNCS 0x989680 ;  /* 0x009896800000995d */ /* 0x004fea0003900000 */
[----:B------:R-:W2:Y:S02]  /*8340*/  @!P1 SYNCS.PHASECHK.TRANS64 P1, [R3+URZ], R0 ;  /* 0x00000000030095a7 */ /* 0x000ea4000802007f */
[----:B--2---:R-:W-:Y:S05]  /*8350*/  @!P1 BRA `(.L_x_20) ;  /* 0xfffffffc00f09947 */ /* 0x004fea000383ffff */
[----:B------:R-:W-:Y:S05]  /*8360*/  BRA `(.L_x_19) ;  /* 0xffffff9000f87947 */ /* 0x000fea000383ffff */
.L_x_25:
[----:B-1----:R-:W-:-:S04]  /*8370*/  IMAD.U32 R4, RZ, RZ, UR8 ;  /* 0x00000008ff047e24 */ /* 0x002fc8000f8e00ff */
[----:B------:R1:W2:Y:S03]  /*8380*/  SYNCS.PHASECHK.TRANS64.TRYWAIT P1, [R4+URZ], R3 ;  /* 0x00000003040075a7 */ /* 0x0002a6000802017f */
[----:B--2---:R-:W-:Y:S05]  /*8390*/  @!P1 NANOSLEEP.SYNCS 0x989680 ;  /* 0x009896800000995d */ /* 0x004fea0003900000 */
[----:B------:R-:W2:Y:S02]  /*83a0*/  @!P1 SYNCS.PHASECHK.TRANS64 P1, [R4+URZ], R3 ;  /* 0x00000003040095a7 */ /* 0x000ea4000802007f */
[----:B--2---:R-:W-:Y:S05]  /*83b0*/  @!P1 BRA `(.L_x_25) ;  /* 0xfffffffc00ec9947 */ /* 0x004fea000383ffff */
[----:B------:R-:W-:Y:S05]  /*83c0*/  BRA `(.L_x_24) ;  /* 0xffffff9c00187947 */ /* 0x000fea000383ffff */
.L_x_31:
[----:B0-----:R-:W-:-:S04]  /*83d0*/  IMAD.U32 R3, RZ, RZ, UR43 ;  /* 0x0000002bff037e24 */ /* 0x001fc8000f8e00ff */
[----:B------:R0:W1:Y:S03]  /*83e0*/  SYNCS.PHASECHK.TRANS64.TRYWAIT P0, [R3+URZ+0x8], R0 ;  /* 0x00000800030075a7 */ /* 0x000066000800017f */
[----:B-1----:R-:W-:Y:S05]  /*83f0*/  @!P0 NANOSLEEP.SYNCS 0x989680 ;  /* 0x009896800000895d */ /* 0x002fea0003900000 */
[----:B------:R-:W1:Y:S02]  /*8400*/  @!P0 SYNCS.PHASECHK.TRANS64 P0, [R3+URZ+0x8], R0 ;  /* 0x00000800030085a7 */ /* 0x000e64000800007f */
[----:B-1----:R-:W-:Y:S05]  /*8410*/  @!P0 BRA `(.L_x_31) ;  /* 0xfffffffc00ec8947 */ /* 0x002fea000383ffff */
[----:B------:R-:W-:Y:S05]  /*8420*/  BRA `(.L_x_184) ;  /* 0xffffffa400947947 */ /* 0x000fea000383ffff */
.L_x_164:
[----:B------:R-:W-:Y:S01]  /*8430*/  BSSY B1, `(.L_x_185) ;  /* 0x0000006000017945 */ /* 0x000fe20003800000 */
[----:B------:R-:W-:-:S07]  /*8440*/  IMAD.MOV.U32 R15, RZ, RZ, -0x1 ;  /* 0xffffffffff0f7424 */ /* 0x000fce00078e00ff */
[----:B-----5:R-:W-:Y:S05]  /*8450*/  WARPSYNC.COLLECTIVE R15, `(.L_x_186) ;  /* 0x000000000f0c7348 */ /* 0x020fea0003c00000 */
[----:B------:R-:W-:Y:S02]  /*8460*/  ELECT P6, UR62, PT ;  /* 0x00000000003e782f */ /* 0x000fe400038c0000 */
[----:B------:R-:W-:Y:S01]  /*8470*/  MOV R14, UR62 ;  /* 0x0000003e000e7c02 */ /* 0x000fe20008000f00 */
[----:B-----5:R-:W-:Y:S10]  /*8480*/  ENDCOLLECTIVE ;  /* 0x000000000000791b */ /* 0x020ff40003800000 */
.L_x_186:
[----:B------:R-:W-:Y:S05]  /*8490*/  BSYNC B1 ;  /* 0x0000000000017941 */ /* 0x000fea0003800000 */
.L_x_185:
[----:B------:R-:W-:Y:S05]  /*84a0*/  BRA `(.L_x_187) ;  /* 0xffffffec00a47947 */ /* 0x000fea000383ffff */
.L_x_167:
[----:B-1----:R1:W2:Y:S02]  /*84b0*/  SYNCS.PHASECHK.TRANS64.TRYWAIT P1, [R11+URZ+0x18], R6 ;  /* 0x000018060b0075a7 */ /* 0x0022a4000802017f */
[----:B--2---:R-:W-:Y:S05]  /*84c0*/  @!P1 NANOSLEEP.SYNCS 0x989680 ;  /* 0x009896800000995d */ /* 0x004fea0003900000 */
[----:B------:R-:W2:Y:S02]  /*84d0*/  @!P1 SYNCS.PHASECHK.TRANS64 P1, [R11+URZ+0x18], R6 ;  /* 0x000018060b0095a7 */ /* 0x000ea4000802007f */
[----:B--2---:R-:W-:Y:S05]  /*84e0*/  @!P1 BRA `(.L_x_167) ;  /* 0xfffffffc00f09947 */ /* 0x004fea000383ffff */
[----:B------:R-:W-:Y:S05]  /*84f0*/  BRA `(.L_x_188) ;  /* 0xffffffec00d87947 */ /* 0x000fea000383ffff */
.L_x_176:
[----:B------:R-:W-:Y:S01]  /*8500*/  BSSY B0, `(.L_x_189) ;  /* 0x0000006000007945 */ /* 0x000fe20003800000 */
[----:B------:R-:W-:-:S07]  /*8510*/  IMAD.MOV.U32 R15, RZ, RZ, -0x1 ;  /* 0xffffffffff0f7424 */ /* 0x000fce00078e00ff */
[----:B-----5:R-:W-:Y:S05]  /*8520*/  WARPSYNC.COLLECTIVE R15, `(.L_x_190) ;  /* 0x000000000f0c7348 */ /* 0x020fea0003c00000 */
[----:B------:R-:W-:Y:S02]  /*8530*/  ELECT P6, UR62, PT ;  /* 0x00000000003e782f */ /* 0x000fe400038c0000 */
[----:B------:R-:W-:Y:S01]  /*8540*/  MOV R14, UR62 ;  /* 0x0000003e000e7c02 */ /* 0x000fe20008000f00 */
[----:B-----5:R-:W-:Y:S10]  /*8550*/  ENDCOLLECTIVE ;  /* 0x000000000000791b */ /* 0x020ff40003800000 */
.L_x_190:
[----:B------:R-:W-:Y:S05]  /*8560*/  BSYNC B0 ;  /* 0x0000000000007941 */ /* 0x000fea0003800000 */
.L_x_189:
[----:B------:R-:W-:Y:S05]  /*8570*/  BRA `(.L_x_191) ;  /* 0xfffffff800c07947 */ /* 0x000fea000383ffff */
.L_x_180:
[----:B0-----:R0:W1:Y:S02]  /*8580*/  SYNCS.PHASECHK.TRANS64.TRYWAIT P0, [R7+URZ], R2 ;  /* 0x00000002070075a7 */ /* 0x001064000800017f */
[----:B-1----:R-:W-:Y:S05]  /*8590*/  @!P0 NANOSLEEP.SYNCS 0x989680 ;  /* 0x009896800000895d */ /* 0x002fea0003900000 */
[----:B------:R-:W1:Y:S02]  /*85a0*/  @!P0 SYNCS.PHASECHK.TRANS64 P0, [R7+URZ], R2 ;  /* 0x00000002070085a7 */ /* 0x000e64000800007f */
[----:B-1----:R-:W-:Y:S05]  /*85b0*/  @!P0 BRA `(.L_x_180) ;  /* 0xfffffffc00f08947 */ /* 0x002fea000383ffff */
[----:B------:R-:W-:Y:S05]  /*85c0*/  BRA `(.L_x_192) ;  /* 0xfffffffc00007947 */ /* 0x000fea000383ffff */
.L_x_181:
[----:B0-----:R0:W1:Y:S02]  /*85d0*/  SYNCS.PHASECHK.TRANS64.TRYWAIT P0, [R4+URZ], R3 ;  /* 0x00000003040075a7 */ /* 0x001064000800017f */
[----:B-1----:R-:W-:Y:S05]  /*85e0*/  @!P0 NANOSLEEP.SYNCS 0x989680 ;  /* 0x009896800000895d */ /* 0x002fea0003900000 */
[----:B------:R-:W1:Y:S02]  /*85f0*/  @!P0 SYNCS.PHASECHK.TRANS64 P0, [R4+URZ], R3 ;  /* 0x00000003040085a7 */ /* 0x000e64000800007f */
[----:B-1----:R-:W-:Y:S05]  /*8600*/  @!P0 BRA `(.L_x_181) ;  /* 0xfffffffc00f08947 */ /* 0x002fea000383ffff */
[----:B------:R-:W-:Y:S05]  /*8610*/  BRA `(.L_x_193) ;  /* 0xfffffffc00087947 */ /* 0x000fea000383ffff */
.L_x_194:
[----:B------:R-:W-:-:S00]  /*8620*/  BRA `(.L_x_194) ;  /* 0xfffffffc00fc7947 */ /* 0x000fc0000383ffff */
[----:B------:R-:W-:-:S00]  /*8630*/  NOP ;  /* 0x0000000000007918 */ /* 0x000fc00000000000 */
        /* <DEDUP_REMOVED lines=12> */
.L_x_195:


//--------------------- .nv.global.init           --------------------------
	.section	.nv.global.init,"aw",@progbits
.nv.global.init:
	.type		$str$22,@object
	.size		$str$22,($str$23 - $str$22)
$str$22:
        /*0000*/ 	.byte	0x6b, 0x5f, 0x74, 0x69, 0x6c, 0x65, 0x5f, 0x63, 0x6f, 0x75, 0x6e, 0x74, 0x20, 0x3e, 0x3d, 0x20
        /*0010*/ 	.byte	0x31, 0x00
	.type		$str$23,@object
	.size		$str$23,(__unnamed_1 - $str$23)
$str$23:
        /*0012*/ 	.byte	0x2f, 0x74, 0x6d, 0x70, 0x2f, 0x63, 0x75, 0x74, 0x6c, 0x61, 0x73, 0x73, 0x5f, 0x73, 0x77, 0x65
        /*0022*/ 	.byte	0x65, 0x70, 0x5f, 0x73, 0x72, 0x63, 0x2f, 0x69, 0x6e, 0x63, 0x6c, 0x75, 0x64, 0x65, 0x2f, 0x63
        /*0032*/ 	.byte	0x75, 0x74, 0x6c, 0x61, 0x73, 0x73, 0x2f, 0x67, 0x65, 0x6d, 0x6d, 0x2f, 0x63, 0x6f, 0x6c, 0x6c
        /*0042*/ 	.byte	0x65, 0x63, 0x74, 0x69, 0x76, 0x65, 0x2f, 0x73, 0x6d, 0x39, 0x30, 0x5f, 0x6d, 0x6d, 0x61, 0x5f
        /*0052*/ 	.byte	0x74, 0x6d, 0x61, 0x5f, 0x67, 0x6d, 0x6d, 0x61, 0x5f, 0x73, 0x73, 0x5f, 0x77, 0x61, 0x72, 0x70
        /*0062*/ 	.byte	0x73, 0x70, 0x65, 0x63, 0x69, 0x61, 0x6c, 0x69, 0x7a, 0x65, 0x64, 0x2e, 0x68, 0x70, 0x70, 0x00
	.type		__unnamed_1,@object
	.size		__unnamed_1,(.L_0 - __unnamed_1)
__unnamed_1:
        /*0072*/ 	.byte	0x76, 0x6f, 0x69, 0x64, 0x20, 0x63, 0x75, 0x74, 0x6c, 0x61, 0x73, 0x73, 0x3a, 0x3a, 0x67, 0x65
        /* <DEDUP_REMOVED lines=176> */
        /*0b82*/ 	.byte	0x3a, 0x3a, 0x69, 0x64, 0x65, 0x6e, 0x74, 0x69, 0x74, 0x79, 0x5d, 0x00
.L_0:


//--------------------- .nv.shared._ZN7cutlass13device_kernelINS_4gemm6kernel13GemmUniversalIN4cute5tupleIJiiiiEEENS1_10collective13CollectiveMmaINS1_34MainloopSm90TmaGmmaWarpSpecializedILi3ENS5_IJNS4_1CILi1EEESB_SB_EEENS1_32KernelTmaWarpSpecializedPingpongEEENS5_IJNSA_ILi64EEENSA_ILi128EEESG_EEENS_10tfloat32_tENS5_IJlSB_lEEESI_SJ_NS4_8TiledMMAINS4_8MMA_AtomIJNS4_4SM904GMMA30MMA_64x128x8_F32TF32TF32_SS_TNILNSN_7ScaleInE1ELSP_1EEEEEENS4_6LayoutISC_NS5_IJNSA_ILi0EEEST_ST_EEEEENS5_IJNS4_10UnderscoreESW_SW_EEEEENS4_13SM90_TMA_LOADENS4_14ComposedLayoutINS4_7SwizzleILi3ELi4ELi3EEENS4_18smem_ptr_flag_bitsILi32EEENSS_INS5_IJNSA_ILi8EEENSA_ILi32EEEEEENS5_IJS16_SB_EEEEEEEvNS4_8identityESZ_S1A_vS1B_EENS_8epilogue10collective6detail29Sm90TmaWarpSpecializedAdapterINS1E_15DefaultEpilogueISI_SJ_SJ_NS1D_6thread17LinearCombinationISI_Li1EffLNS1I_9ScaleType4KindE0ELNS_15FloatRoundStyleE2ESI_EENS1_15EpilogueDefaultEEEEEvvEEEEvNT_6ParamsE --------------------------
	.section	.nv.shared._ZN7cutlass13device_kernelINS_4gemm6kernel13GemmUniversalIN4cute5tupleIJiiiiEEENS1_10collective13CollectiveMmaINS1_34MainloopSm90TmaGmmaWarpSpecializedILi3ENS5_IJNS4_1CILi1EEESB_SB_EEENS1_32KernelTmaWarpSpecializedPingpongEEENS5_IJNSA_ILi64EEENSA_ILi128EEESG_EEENS_10tfloat32_tENS5_IJlSB_lEEESI_SJ_NS4_8TiledMMAINS4_8MMA_AtomIJNS4_4SM904GMMA30MMA_64x128x8_F32TF32TF32_SS_TNILNSN_7ScaleInE1ELSP_1EEEEEENS4_6LayoutISC_NS5_IJNSA_ILi0EEEST_ST_EEEEENS5_IJNS4_10UnderscoreESW_SW_EEEEENS4_13SM90_TMA_LOADENS4_14ComposedLayoutINS4_7SwizzleILi3ELi4ELi3EEENS4_18smem_ptr_flag_bitsILi32EEENSS_INS5_IJNSA_ILi8EEENSA_ILi32EEEEEENS5_IJS16_SB_EEEEEEEvNS4_8identityESZ_S1A_vS1B_EENS_8epilogue10collective6detail29Sm90TmaWarpSpecializedAdapterINS1E_15DefaultEpilogueISI_SJ_SJ_NS1D_6thread17LinearCombinationISI_Li1EffLNS1I_9ScaleType4KindE0ELNS_15FloatRoundStyleE2ESI_EENS1_15EpilogueDefaultEEEEEvvEEEEvNT_6ParamsE,"aw",@nobits
	.sectionflags	@""
	.align	16
	.zero		1024


//--------------------- .nv.shared.reserved.0     --------------------------
	.section	.nv.shared.reserved.0,"aw",@nobits
	.weak		__nv_reservedSMEM_offset_0_alias
	.size		__nv_reservedSMEM_offset_0_alias, 0, 0
	.other		__nv_reservedSMEM_offset_0_alias,@"STO_CUDA_RESERVED_SHARED STV_DEFAULT"
__nv_reservedSMEM_offset_0_alias:
	.zero		0


//--------------------- .nv.global                --------------------------
	.section	.nv.global,"aw",@nobits
.nv.global:
	.type		_ZN40_INTERNAL_a06be057_4_k_cu_b7d95881_234864cute1_E,@object
	.size		_ZN40_INTERNAL_a06be057_4_k_cu_b7d95881_234864cute1_E,(_ZN40_INTERNAL_a06be057_4_k_cu_b7d95881_234864cuda3std3__45__cpo6cbeginE - _ZN40_INTERNAL_a06be057_4_k_cu_b7d95881_234864cute1_E)
_ZN40_INTERNAL_a06be057_4_k_cu_b7d95881_234864cute1_E:
	.zero		1
	.type		_ZN40_INTERNAL_a06be057_4_k_cu_b7d95881_234864cuda3std3__45__cpo6cbeginE,@object
	.size		_ZN40_INTERNAL_a06be057_4_k_cu_b7d95881_234864cuda3std3__45__cpo6cbeginE,(_ZN40_INTERNAL_a06be057_4_k_cu_b7d95881_234864cuda3std3__48in_placeE - _ZN40_INTERNAL_a06be057_4_k_cu_b7d95881_234864cuda3std3__45__cpo6cbeginE)
_ZN40_INTERNAL_a06be057_4_k_cu_b7d95881_234864cuda3std3__45__cpo6cbeginE:
	.zero		1
	.type		_ZN40_INTERNAL_a06be057_4_k_cu_b7d95881_234864cuda3std3__48in_placeE,@object
	.size		_ZN40_INTERNAL_a06be057_4_k_cu_b7d95881_234864cuda3std3__48in_placeE,(_ZN40_INTERNAL_a06be057_4_k_cu_b7d95881_234864cuda3std6ranges3__45__cpo9iter_moveE - _ZN40_INTERNAL_a06be057_4_k_cu_b7d95881_234864cuda3std3__48in_placeE)
_ZN40_INTERNAL_a06be057_4_k_cu_b7d95881_234864cuda3std3__48in_placeE:
	.zero		1
	.type		_ZN40_INTERNAL_a06be057_4_k_cu_b7d95881_234864cuda3std6ranges3__45__cpo9iter_moveE,@object
	.size		_ZN40_INTERNAL_a06be057_4_k_cu_b7d95881_234864cuda3std6ranges3__45__cpo9iter_moveE,(_ZN40_INTERNAL_a06be057_4_k_cu_b7d95881_234864cuda3std3__45__cpo5beginE - _ZN40_INTERNAL_a06be057_4_k_cu_b7d95881_234864cuda3std6ranges3__45__cpo9iter_moveE)
_ZN40_INTERNAL_a06be057_4_k_cu_b7d95881_234864cuda3std6ranges3__45__cpo9iter_moveE:
	.zero		1
	.type		_ZN40_INTERNAL_a06be057_4_k_cu_b7d95881_234864cuda3std3__45__cpo5beginE,@object
	.size		_ZN40_INTERNAL_a06be057_4_k_cu_b7d95881_234864cuda3std3__45__cpo5beginE,(_ZN40_INTERNAL_a06be057_4_k_cu_b7d95881_234864cuda3std3__442_GLOBAL__N__a06be057_4_k_cu_b7d95881_234866ignoreE - _ZN40_INTERNAL_a06be057_4_k_cu_b7d95881_234864cuda3std3__45__cpo5beginE)
_ZN40_INTERNAL_a06be057_4_k_cu_b7d95881_234864cuda3std3__45__cpo5beginE:
	.zero		1
	.type		_ZN40_INTERNAL_a06be057_4_k_cu_b7d95881_234864cuda3std3__442_GLOBAL__N__a06be057_4_k_cu_b7d95881_234866ignoreE,@object
	.size		_ZN40_INTERNAL_a06be057_4_k_cu_b7d95881_234864cuda3std3__442_GLOBAL__N__a06be057_4_k_cu_b7d95881_234866ignoreE,(_ZN40_INTERNAL_a06be057_4_k_cu_b7d95881_234864cute7productE - _ZN40_INTERNAL_a06be057_4_k_cu_b7d95881_234864cuda3std3__442_GLOBAL__N__a06be057_4_k_cu_b7d95881_234866ignoreE)
_ZN40_INTERNAL_a06be057_4_k_cu_b7d95881_234864cuda3std3__442_GLOBAL__N__a06be057_4_k_cu_b7d95881_234866ignoreE:
	.zero		1
	.type		_ZN40_INTERNAL_a06be057_4_k_cu_b7d95881_234864cute7productE,@object
	.size		_ZN40_INTERNAL_a06be057_4_k_cu_b7d95881_234864cute7productE,(_ZN40_INTERNAL_a06be057_4_k_cu_b7d95881_234864cuda3std3__45__cpo3endE - _ZN40_INTERNAL_a06be057_4_k_cu_b7d95881_234864cute7productE)
_ZN40_INTERNAL_a06be057_4_k_cu_b7d95881_234864cute7productE:
	.zero		1
	.type		_ZN40_INTERNAL_a06be057_4_k_cu_b7d95881_234864cuda3std3__45__cpo3endE,@object
	.size		_ZN40_INTERNAL_a06be057_4_k_cu_b7d95881_234864cuda3std3__45__cpo3endE,(_ZN40_INTERNAL_a06be057_4_k_cu_b7d95881_234864cuda3std3__419piecewise_constructE - _ZN40_INTERNAL_a06be057_4_k_cu_b7d95881_234864cuda3std3__45__cpo3endE)
_ZN40_INTERNAL_a06be057_4_k_cu_b7d95881_234864cuda3std3__45__cpo3endE:
	.zero		1
	.type		_ZN40_INTERNAL_a06be057_4_k_cu_b7d95881_234864cuda3std3__419piecewise_constructE,@object
	.size		_ZN40_INTERNAL_a06be057_4_k_cu_b7d95881_234864cuda3std3__419piecewise_constructE,(_ZN40_INTERNAL_a06be057_4_k_cu_b7d95881_234864cuda3std3__45__cpo4cendE - _ZN40_INTERNAL_a06be057_4_k_cu_b7d95881_234864cuda3std3__419piecewise_constructE)
_ZN40_INTERNAL_a06be057_4_k_cu_b7d95881_234864cuda3std3__419piecewise_constructE:
	.zero		1
	.type		_ZN40_INTERNAL_a06be057_4_k_cu_b7d95881_234864cuda3std3__45__cpo4cendE,@object
	.size		_ZN40_INTERNAL_a06be057_4_k_cu_b7d95881_234864cuda3std3__45__cpo4cendE,(_ZN40_INTERNAL_a06be057_4_k_cu_b7d95881_234864cuda3std6ranges3__45__cpo4swapE - _ZN40_INTERNAL_a06be057_4_k_cu_b7d95881_234864cuda3std3__45__cpo4cendE)
_ZN40_INTERNAL_a06be057_4_k_cu_b7d95881_234864cuda3std3__45__cpo4cendE:
	.zero		1
	.type		_ZN40_INTERNAL_a06be057_4_k_cu_b7d95881_234864cuda3std6ranges3__45__cpo4swapE,@object
	.size		_ZN40_INTERNAL_a06be057_4_k_cu_b7d95881_234864cuda3std6ranges3__45__cpo4swapE,(.L_8 - _ZN40_INTERNAL_a06be057_4_k_cu_b7d95881_234864cuda3std6ranges3__45__cpo4swapE)
_ZN40_INTERNAL_a06be057_4_k_cu_b7d95881_234864cuda3std6ranges3__45__cpo4swapE:
	.zero		1
.L_8:


//--------------------- .nv.constant0._ZN7cutlass13device_kernelINS_4gemm6kernel13GemmUniversalIN4cute5tupleIJiiiiEEENS1_10collective13CollectiveMmaINS1_34MainloopSm90TmaGmmaWarpSpecializedILi3ENS5_IJNS4_1CILi1EEESB_SB_EEENS1_32KernelTmaWarpSpecializedPingpongEEENS5_IJNSA_ILi64EEENSA_ILi128EEESG_EEENS_10tfloat32_tENS5_IJlSB_lEEESI_SJ_NS4_8TiledMMAINS4_8MMA_AtomIJNS4_4SM904GMMA30MMA_64x128x8_F32TF32TF32_SS_TNILNSN_7ScaleInE1ELSP_1EEEEEENS4_6LayoutISC_NS5_IJNSA_ILi0EEEST_ST_EEEEENS5_IJNS4_10UnderscoreESW_SW_EEEEENS4_13SM90_TMA_LOADENS4_14ComposedLayoutINS4_7SwizzleILi3ELi4ELi3EEENS4_18smem_ptr_flag_bitsILi32EEENSS_INS5_IJNSA_ILi8EEENSA_ILi32EEEEEENS5_IJS16_SB_EEEEEEEvNS4_8identityESZ_S1A_vS1B_EENS_8epilogue10collective6detail29Sm90TmaWarpSpecializedAdapterINS1E_15DefaultEpilogueISI_SJ_SJ_NS1D_6thread17LinearCombinationISI_Li1EffLNS1I_9ScaleType4KindE0ELNS_15FloatRoundStyleE2ESI_EENS1_15EpilogueDefaultEEEEEvvEEEEvNT_6ParamsE --------------------------
	.section	.nv.constant0._ZN7cutlass13device_kernelINS_4gemm6kernel13GemmUniversalIN4cute5tupleIJiiiiEEENS1_10collective13CollectiveMmaINS1_34MainloopSm90TmaGmmaWarpSpecializedILi3ENS5_IJNS4_1CILi1EEESB_SB_EEENS1_32KernelTmaWarpSpecializedPingpongEEENS5_IJNSA_ILi64EEENSA_ILi128EEESG_EEENS_10tfloat32_tENS5_IJlSB_lEEESI_SJ_NS4_8TiledMMAINS4_8MMA_AtomIJNS4_4SM904GMMA30MMA_64x128x8_F32TF32TF32_SS_TNILNSN_7ScaleInE1ELSP_1EEEEEENS4_6LayoutISC_NS5_IJNSA_ILi0EEEST_ST_EEEEENS5_IJNS4_10UnderscoreESW_SW_EEEEENS4_13SM90_TMA_LOADENS4_14ComposedLayoutINS4_7SwizzleILi3ELi4ELi3EEENS4_18smem_ptr_flag_bitsILi32EEENSS_INS5_IJNSA_ILi8EEENSA_ILi32EEEEEENS5_IJS16_SB_EEEEEEEvNS4_8identityESZ_S1A_vS1B_EENS_8epilogue10collective6detail29Sm90TmaWarpSpecializedAdapterINS1E_15DefaultEpilogueISI_SJ_SJ_NS1D_6thread17LinearCombinationISI_Li1EffLNS1I_9ScaleType4KindE0ELNS_15FloatRoundStyleE2ESI_EENS1_15EpilogueDefaultEEEEEvvEEEEvNT_6ParamsE,"a",@progbits
	.sectionflags	@""
	.align	4
.nv.constant0._ZN7cutlass13device_kernelINS_4gemm6kernel13GemmUniversalIN4cute5tupleIJiiiiEEENS1_10collective13CollectiveMmaINS1_34MainloopSm90TmaGmmaWarpSpecializedILi3ENS5_IJNS4_1CILi1EEESB_SB_EEENS1_32KernelTmaWarpSpecializedPingpongEEENS5_IJNSA_ILi64EEENSA_ILi128EEESG_EEENS_10tfloat32_tENS5_IJlSB_lEEESI_SJ_NS4_8TiledMMAINS4_8MMA_AtomIJNS4_4SM904GMMA30MMA_64x128x8_F32TF32TF32_SS_TNILNSN_7ScaleInE1ELSP_1EEEEEENS4_6LayoutISC_NS5_IJNSA_ILi0EEEST_ST_EEEEENS5_IJNS4_10UnderscoreESW_SW_EEEEENS4_13SM90_TMA_LOADENS4_14ComposedLayoutINS4_7SwizzleILi3ELi4ELi3EEENS4_18smem_ptr_flag_bitsILi32EEENSS_INS5_IJNSA_ILi8EEENSA_ILi32EEEEEENS5_IJS16_SB_EEEEEEEvNS4_8identityESZ_S1A_vS1B_EENS_8epilogue10collective6detail29Sm90TmaWarpSpecializedAdapterINS1E_15DefaultEpilogueISI_SJ_SJ_NS1D_6thread17LinearCombinationISI_Li1EffLNS1I_9ScaleType4KindE0ELNS_15FloatRoundStyleE2ESI_EENS1_15EpilogueDefaultEEEEEvvEEEEvNT_6ParamsE:
	.zero		1664


//--------------------- SYMBOLS --------------------------

	.type		.nv.reservedSmem.offset0,@object
	.size		.nv.reservedSmem.offset0,0x4
	.type		__assertfail,@function
